	.target	sm_90a

	.elftype	@"ET_EXEC"


//--------------------- .note.nv.tkinfo           --------------------------
	.section	.note.nv.tkinfo,"",@"SHT_NOTE"
	.sectionflags	@"SHF_NOTE_NV_TKINFO"
	.tkinfo
        /*0018*/ 	.word	0x00000002
        /*0030*/ 	.string	""
        /*0030*/ 	.string	"ptxas"
        /*0030*/ 	.string	"Cuda compilation tools, release 13.0, V13.0.88"
        /*0030*/ 	.string	"Build cuda_13.0.r13.0/compiler.36424714_0"
        /*0030*/ 	.string	"-v  -suppress-debug-info  -lineinfo  -arch sm_90a "



//--------------------- .note.nv.cuinfo           --------------------------
	.section	.note.nv.cuinfo,"",@"SHT_NOTE"
	.sectionflags	@"SHF_NOTE_NV_CUINFO"
        /*0018*/ 	.short	0x0002
        /*001a*/ 	.short	0x005a
        /*001c*/ 	.short	0x0082
	.zero		2


//--------------------- .nv.info                  --------------------------
	.section	.nv.info,"",@"SHT_CUDA_INFO"
	.align	4


	//----- nvinfo : EIATTR_REGCOUNT
	.align		4
        /*0000*/ 	.byte	0x04, 0x2f
        /*0002*/ 	.short	(.L_1 - .L_0)
	.align		4
.L_0:
        /*0004*/ 	.word	index@(gluon_wgmma)
        /*0008*/ 	.word	0x000000ff


	//----- nvinfo : EIATTR_FRAME_SIZE
	.align		4
.L_1:
        /*000c*/ 	.byte	0x04, 0x11
        /*000e*/ 	.short	(.L_3 - .L_2)
	.align		4
.L_2:
        /*0010*/ 	.word	index@(gluon_wgmma)
        /*0014*/ 	.word	0x00000270


	//----- nvinfo : EIATTR_MIN_STACK_SIZE
	.align		4
.L_3:
        /*0018*/ 	.byte	0x04, 0x12
        /*001a*/ 	.short	(.L_5 - .L_4)
	.align		4
.L_4:
        /*001c*/ 	.word	index@(gluon_wgmma)
        /*0020*/ 	.word	0x00000270
.L_5:


//--------------------- .nv.compat                --------------------------
	.section	.nv.compat,"",@"SHT_CUDA_COMPAT_INFO"
	.align	4
        /*0000*/ 	.byte	0x02, 0x09, 0x01, 0x00, 0x02, 0x02, 0x04, 0x00, 0x02, 0x05, 0x05, 0x00, 0x03, 0x07, 0x01, 0x01
        /*0010*/ 	.byte	0x02, 0x03, 0x03, 0x00, 0x02, 0x06, 0x01, 0x00, 0x04, 0x0b, 0x08, 0x00, 0x00, 0x00, 0x00, 0x00
        /*0020*/ 	.byte	0x00, 0x00, 0x00, 0x00


//--------------------- .nv.info.gluon_wgmma      --------------------------
	.section	.nv.info.gluon_wgmma,"",@"SHT_CUDA_INFO"
	.sectionflags	@""
	.align	4


	//----- nvinfo : EIATTR_CUDA_API_VERSION
	.align		4
        /*0000*/ 	.byte	0x04, 0x37
        /*0002*/ 	.short	(.L_7 - .L_6)
.L_6:
        /*0004*/ 	.word	0x00000082


	//----- nvinfo : EIATTR_KPARAM_INFO
	.align		4
.L_7:
        /*0008*/ 	.byte	0x04, 0x17
        /*000a*/ 	.short	(.L_9 - .L_8)
.L_8:
        /*000c*/ 	.word	0x00000000
        /*0010*/ 	.short	0x000a
        /*0012*/ 	.short	0x0048
        /*0014*/ 	.byte	0x00, 0xf4, 0x21, 0x00


	//----- nvinfo : EIATTR_KPARAM_INFO
	.align		4
.L_9:
        /*0018*/ 	.byte	0x04, 0x17
        /*001a*/ 	.short	(.L_11 - .L_10)
.L_10:
        /*001c*/ 	.word	0x00000000
        /*0020*/ 	.short	0x0009
        /*0022*/ 	.short	0x0040
        /*0024*/ 	.byte	0x00, 0xf4, 0x21, 0x00


	//----- nvinfo : EIATTR_KPARAM_INFO
	.align		4
.L_11:
        /*0028*/ 	.byte	0x04, 0x17
        /*002a*/ 	.short	(.L_13 - .L_12)
.L_12:
        /*002c*/ 	.word	0x00000000
        /*0030*/ 	.short	0x0008
        /*0032*/ 	.short	0x0038
        /*0034*/ 	.byte	0x00, 0xf0, 0x21, 0x00


	//----- nvinfo : EIATTR_KPARAM_INFO
	.align		4
.L_13:
        /*0038*/ 	.byte	0x04, 0x17
        /*003a*/ 	.short	(.L_15 - .L_14)
.L_14:
        /*003c*/ 	.word	0x00000000
        /*0040*/ 	.short	0x0007
        /*0042*/ 	.short	0x0030
        /*0044*/ 	.byte	0x00, 0xf0, 0x21, 0x00


	//----- nvinfo : EIATTR_KPARAM_INFO
	.align		4
.L_15:
        /*0048*/ 	.byte	0x04, 0x17
        /*004a*/ 	.short	(.L_17 - .L_16)
.L_16:
        /*004c*/ 	.word	0x00000000
        /*0050*/ 	.short	0x0006
        /*0052*/ 	.short	0x0028
        /*0054*/ 	.byte	0x00, 0xf0, 0x21, 0x00


	//----- nvinfo : EIATTR_KPARAM_INFO
	.align		4
.L_17:
        /*0058*/ 	.byte	0x04, 0x17
        /*005a*/ 	.short	(.L_19 - .L_18)
.L_18:
        /*005c*/ 	.word	0x00000000
        /*0060*/ 	.short	0x0005
        /*0062*/ 	.short	0x0020
        /*0064*/ 	.byte	0x00, 0xf0, 0x11, 0x00


	//----- nvinfo : EIATTR_KPARAM_INFO
	.align		4
.L_19:
        /*0068*/ 	.byte	0x04, 0x17
        /*006a*/ 	.short	(.L_21 - .L_20)
.L_20:
        /*006c*/ 	.word	0x00000000
        /*0070*/ 	.short	0x0004
        /*0072*/ 	.short	0x001c
        /*0074*/ 	.byte	0x00, 0xf0, 0x11, 0x00


	//----- nvinfo : EIATTR_KPARAM_INFO
	.align		4
.L_21:
        /*0078*/ 	.byte	0x04, 0x17
        /*007a*/ 	.short	(.L_23 - .L_22)
.L_22:
        /*007c*/ 	.word	0x00000000
        /*0080*/ 	.short	0x0003
        /*0082*/ 	.short	0x0018
        /*0084*/ 	.byte	0x00, 0xf0, 0x11, 0x00


	//----- nvinfo : EIATTR_KPARAM_INFO
	.align		4
.L_23:
        /*0088*/ 	.byte	0x04, 0x17
        /*008a*/ 	.short	(.L_25 - .L_24)
.L_24:
        /*008c*/ 	.word	0x00000000
        /*0090*/ 	.short	0x0002
        /*0092*/ 	.short	0x0010
        /*0094*/ 	.byte	0x00, 0xf4, 0x21, 0x00


	//----- nvinfo : EIATTR_KPARAM_INFO
	.align		4
.L_25:
        /*0098*/ 	.byte	0x04, 0x17
        /*009a*/ 	.short	(.L_27 - .L_26)
.L_26:
        /*009c*/ 	.word	0x00000000
        /*00a0*/ 	.short	0x0001
        /*00a2*/ 	.short	0x0008
        /*00a4*/ 	.byte	0x00, 0xf4, 0x21, 0x00


	//----- nvinfo : EIATTR_KPARAM_INFO
	.align		4
.L_27:
        /*00a8*/ 	.byte	0x04, 0x17
        /*00aa*/ 	.short	(.L_29 - .L_28)
.L_28:
        /*00ac*/ 	.word	0x00000000
        /*00b0*/ 	.short	0x0000
        /*00b2*/ 	.short	0x0000
        /*00b4*/ 	.byte	0x00, 0xf4, 0x21, 0x00


	//----- nvinfo : EIATTR_SPARSE_MMA_MASK
	.align		4
.L_29:
        /*00b8*/ 	.byte	0x03, 0x50
        /*00ba*/ 	.short	0x0000


	//----- nvinfo : EIATTR_MAXREG_COUNT
	.align		4
        /*00bc*/ 	.byte	0x03, 0x1b
        /*00be*/ 	.short	0x00ff


	//----- nvinfo : EIATTR_NUM_BARRIERS
	.align		4
        /*00c0*/ 	.byte	0x02, 0x4c
        /*00c2*/ 	.byte	0x01
	.zero		1


	//----- nvinfo : EIATTR_ANNOTATIONS
	.align		4
        /*00c4*/ 	.byte	0x04, 0x55
        /*00c6*/ 	.short	(.L_31 - .L_30)


	//   ....[0]....
.L_30:
        /*00c8*/ 	.word	0x00000001
        /*00cc*/ 	.byte	0xa0, 0x10, 0x00, 0x00, 0x01, 0x00, 0x00, 0x00, 0xf0, 0x11, 0x00, 0x00, 0x01, 0x00, 0x00, 0x00
        /* <DEDUP_REMOVED lines=272> */
        /*11dc*/ 	.byte	0x50, 0x43, 0x00, 0x00, 0x01, 0x00, 0x00, 0x00, 0x60, 0x43, 0x00, 0x00


	//----- nvinfo : EIATTR_MERCURY_ISA_VERSION
	.align		4
.L_31:
        /*11e8*/ 	.byte	0x03, 0x5f
        /*11ea*/ 	.short	0x0101


	//----- nvinfo : EIATTR_INT_WARP_WIDE_INSTR_OFFSETS
	.align		4
        /*11ec*/ 	.byte	0x04, 0x31
        /*11ee*/ 	.short	(.L_33 - .L_32)


	//   ....[0]....
.L_32:
        /*11f0*/ 	.word	0x00001220


	//   ....[1]....
        /*11f4*/ 	.word	0x00001240


	//   ....[2]....
        /*11f8*/ 	.word	0x00001260


	//   ....[3]....
        /*11fc*/ 	.word	0x00001340


	//   ....[4]....
        /*1200*/ 	.word	0x000013a0


	//   ....[5]....
        /*1204*/ 	.word	0x00002ca0


	//   ....[6]....
        /*1208*/ 	.word	0x00002cb0


	//   ....[7]....
        /*120c*/ 	.word	0x00002d20


	//   ....[8]....
        /*1210*/ 	.word	0x00002d30


	//   ....[9]....
        /*1214*/ 	.word	0x00004bb0


	//   ....[10]....
        /*1218*/ 	.word	0x00004bc0


	//----- nvinfo : EIATTR_COOP_GROUP_MASK_REGIDS
	.align		4
.L_33:
        /*121c*/ 	.byte	0x04, 0x29
        /*121e*/ 	.short	(.L_35 - .L_34)


	//   ....[0]....
.L_34:
        /*1220*/ 	.word	0xffffffff


	//   ....[1]....
        /*1224*/ 	.word	0xffffffff


	//   ....[2]....
        /*1228*/ 	.word	0xffffffff


	//----- nvinfo : EIATTR_COOP_GROUP_INSTR_OFFSETS
	.align		4
.L_35:
        /*122c*/ 	.byte	0x04, 0x28
        /*122e*/ 	.short	(.L_37 - .L_36)


	//   ....[0]....
.L_36:
        /*1230*/ 	.word	0x00000150


	//   ....[1]....
        /*1234*/ 	.word	0x000006f0


	//   ....[2]....
        /*1238*/ 	.word	0x00000cc0


	//----- nvinfo : EIATTR_MBARRIER_INSTR_OFFSETS
	.align		4
.L_37:
        /*123c*/ 	.byte	0x04, 0x39
        /*123e*/ 	.short	(.L_39 - .L_38)


	//   ....[0]....
.L_38:
        /*1240*/ 	.word	0x00001a90
        /*1244*/ 	.word	0x000000ff
        /*1248*/ 	.word	0x00020000
        /*124c*/ 	.short	0x0100
        /*124e*/ 	.byte	0x18
	.zero		1


	//   ....[1]....
        /*1250*/ 	.word	0x00001c40
        /*1254*/ 	.word	0x000000ff
        /*1258*/ 	.word	0x00020008
        /*125c*/ 	.short	0x0100
        /*125e*/ 	.byte	0x18
	.zero		1


	//   ....[2]....
        /*1260*/ 	.word	0x00001df0
        /*1264*/ 	.word	0x000000ff
        /*1268*/ 	.word	0x00020010
        /*126c*/ 	.short	0x0100
        /*126e*/ 	.byte	0x18
	.zero		1


	//   ....[3]....
        /*1270*/ 	.word	0x00001fa0
        /*1274*/ 	.word	0x000000ff
        /*1278*/ 	.word	0x00020018
        /*127c*/ 	.short	0x0100
        /*127e*/ 	.byte	0x18
	.zero		1


	//   ....[4]....
        /*1280*/ 	.word	0x00002de0
        /*1284*/ 	.word	0x000000ff
        /*1288*/ 	.word	0x00020000
        /*128c*/ 	.short	0x010a
        /*128e*/ 	.byte	0x12
	.zero		1


	//   ....[5]....
        /*1290*/ 	.word	0x00003ab0
        /*1294*/ 	.word	0x000000ff
        /*1298*/ 	.word	0x00020000
        /*129c*/ 	.short	0x0108
        /*129e*/ 	.byte	0x18
	.zero		1


	//   ....[6]....
        /*12a0*/ 	.word	0x00003b20
        /*12a4*/ 	.word	0x000000ff
        /*12a8*/ 	.word	0x00020008
        /*12ac*/ 	.short	0x0108
        /*12ae*/ 	.byte	0x18
	.zero		1


	//   ....[7]....
        /*12b0*/ 	.word	0x00003b90
        /*12b4*/ 	.word	0x000000ff
        /*12b8*/ 	.word	0x00020010
        /*12bc*/ 	.short	0x0108
        /*12be*/ 	.byte	0x18
	.zero		1


	//   ....[8]....
        /*12c0*/ 	.word	0x000044e0
        /*12c4*/ 	.word	0x000000ff
        /*12c8*/ 	.word	0x00020018
        /*12cc*/ 	.short	0x0108
        /*12ce*/ 	.byte	0x18
	.zero		1


	//   ....[9]....
        /*12d0*/ 	.word	0x00005580
        /*12d4*/ 	.word	0x000000ff
        /*12d8*/ 	.word	0x00020000
        /*12dc*/ 	.short	0x010a
        /*12de*/ 	.byte	0x12
	.zero		1


	//----- nvinfo : EIATTR_NUM_MBARRIERS
	.align		4
.L_39:
        /*12e0*/ 	.byte	0x03, 0x38
        /*12e2*/ 	.short	0x0004


	//----- nvinfo : EIATTR_EXIT_INSTR_OFFSETS
	.align		4
        /*12e4*/ 	.byte	0x04, 0x1c
        /*12e6*/ 	.short	(.L_41 - .L_40)


	//   ....[0]....
.L_40:
        /*12e8*/ 	.word	0x00005570


	//----- nvinfo : EIATTR_REQNTID
	.align		4
.L_41:
        /*12ec*/ 	.byte	0x04, 0x10
        /*12ee*/ 	.short	(.L_43 - .L_42)
.L_42:
        /*12f0*/ 	.word	0x00000100
        /*12f4*/ 	.word	0x00000001
        /*12f8*/ 	.word	0x00000001


	//----- nvinfo : EIATTR_CRS_STACK_SIZE
	.align		4
.L_43:
        /*12fc*/ 	.byte	0x04, 0x1e
        /*12fe*/ 	.short	(.L_45 - .L_44)
.L_44:
        /*1300*/ 	.word	0x00000000


	//----- nvinfo : EIATTR_CBANK_PARAM_SIZE
	.align		4
.L_45:
        /*1304*/ 	.byte	0x03, 0x19
        /*1306*/ 	.short	0x0050


	//----- nvinfo : EIATTR_PARAM_CBANK
	.align		4
        /*1308*/ 	.byte	0x04, 0x0a
        /*130a*/ 	.short	(.L_47 - .L_46)
	.align		4
.L_46:
        /*130c*/ 	.word	index@(.nv.constant0.gluon_wgmma)
        /*1310*/ 	.short	0x0210
        /*1312*/ 	.short	0x0050


	//----- nvinfo : EIATTR_SW_WAR
	.align		4
.L_47:
        /*1314*/ 	.byte	0x04, 0x36
        /*1316*/ 	.short	(.L_49 - .L_48)
.L_48:
        /*1318*/ 	.word	0x00000008
.L_49:


//--------------------- .nv.callgraph             --------------------------
	.section	.nv.callgraph,"",@"SHT_CUDA_CALLGRAPH"
	.align	4
	.sectionentsize	8
	.align		4
        /*0000*/ 	.word	0x00000000
	.align		4
        /*0004*/ 	.word	0xffffffff
	.align		4
        /*0008*/ 	.word	0x00000000
	.align		4
        /*000c*/ 	.word	0xfffffffe
	.align		4
        /*0010*/ 	.word	0x00000000
	.align		4
        /*0014*/ 	.word	0xfffffffd
	.align		4
        /*0018*/ 	.word	0x00000000
	.align		4
        /*001c*/ 	.word	0xfffffffc


//--------------------- .text.gluon_wgmma         --------------------------
	.section	.text.gluon_wgmma,"ax",@progbits
	.align	128
        .global         gluon_wgmma
        .type           gluon_wgmma,@function
        .size           gluon_wgmma,(.L_x_53 - gluon_wgmma)
        .other          gluon_wgmma,@"STO_CUDA_ENTRY STV_DEFAULT"
gluon_wgmma:
.text.gluon_wgmma:
[----:B------:R-:W1:Y:S01]  /*0000*/  LDC R1, c[0x0][0x28] ;  /* 0x00000a00ff017b82 */ /* 0x000e620000000800 */
[----:B------:R-:W2:Y:S07]  /*0010*/  S2R R7, SR_TID.X ;  /* 0x0000000000077919 */ /* 0x000eae0000002100 */
[----:B------:R-:W3:Y:S01]  /*0020*/  S2UR UR4, SR_CgaCtaId ;  /* 0x00000000000479c3 */ /* 0x000ee20000008800 */
[----:B------:R-:W-:Y:S01]  /*0030*/  UMOV UR24, 0x400 ;  /* 0x0000040000187882 */ /* 0x000fe20000000000 */
[----:B------:R-:W-:Y:S01]  /*0040*/  ULDC UR6, c[0x0][0xc] ;  /* 0x0000030000067ab9 */ /* 0x000fe20000000800 */
[----:B------:R-:W-:Y:S01]  /*0050*/  ULDC.64 UR30, c[0x0][0x250] ;  /* 0x00009400001e7ab9 */ /* 0x000fe20000000a00 */
[----:B------:R-:W-:Y:S01]  /*0060*/  BSSY B0, `(.L_x_0) ;  /* 0x000001f000007945 */ /* 0x000fe20003800000 */
[----:B-1----:R-:W-:-:S03]  /*0070*/  VIADD R1, R1, 0xfffffd90 ;  /* 0xfffffd9001017836 */ /* 0x002fc60000000000 */
[----:B------:R-:W1:Y:S08]  /*0080*/  LDC R12, c[0x0][0x230] ;  /* 0x00008c00ff0c7b82 */ /* 0x000e700000000800 */
[----:B------:R-:W-:Y:S08]  /*0090*/  S2UR UR33, SR_CTAID.Y ;  /* 0x00000000002179c3 */ /* 0x000ff00000002600 */
[----:B------:R-:W4:Y:S01]  /*00a0*/  S2UR UR5, SR_CTAID.Z ;  /* 0x00000000000579c3 */ /* 0x000f220000002700 */
[----:B---3--:R-:W-:-:S03]  /*00b0*/  ULEA UR24, UR4, UR24, 0x18 ;  /* 0x0000001804187291 */ /* 0x008fc6000f8ec03f */
[----:B------:R-:W-:Y:S01]  /*00c0*/  ULDC UR4, c[0x0][0x10] ;  /* 0x0000040000047ab9 */ /* 0x000fe20000000800 */
[----:B--2---:R-:W-:-:S03]  /*00d0*/  LOP3.LUT R2, R7, 0xff, RZ, 0xc0, !PT ;  /* 0x000000ff07027812 */ /* 0x004fc600078ec0ff */
[----:B------:R-:W2:Y:S01]  /*00e0*/  S2UR UR32, SR_CTAID.X ;  /* 0x00000000002079c3 */ /* 0x000ea20000002500 */
[----:B-1----:R-:W-:Y:S01]  /*00f0*/  VIADD R6, R12, 0xffffffff ;  /* 0xffffffff0c067836 */ /* 0x002fe20000000000 */
[C---:B------:R-:W-:Y:S02]  /*0100*/  ISETP.GE.U32.AND P0, PT, R2.reuse, 0x20, PT ;  /* 0x000000200200780c */ /* 0x040fe40003f06070 */
[C---:B------:R-:W-:Y:S02]  /*0110*/  ISETP.NE.U32.AND P2, PT, R2.reuse, RZ, PT ;  /* 0x000000ff0200720c */ /* 0x040fe40003f45070 */
[----:B------:R-:W-:Y:S02]  /*0120*/  LEA R0, R2, UR24, 0x2 ;  /* 0x0000001802007c11 */ /* 0x000fe4000f8e10ff */
[----:B------:R-:W1:Y:S07]  /*0130*/  LDC R8, c[0x0][0x228] ;  /* 0x00008a00ff087b82 */ /* 0x000e6e0000000800 */
[----:B------:R3:W-:Y:S01]  /*0140*/  @!P0 STS [R0], RZ ;  /* 0x000000ff00008388 */ /* 0x0007e20000000800 */
[----:B------:R-:W-:-:S03]  /*0150*/  NOP ;  /* 0x0000000000007918 */ /* 0x000fc60000000000 */
[----:B------:R3:W-:Y:S01]  /*0160*/  @!P2 STS [UR24+0x20], R6 ;  /* 0x00002006ff00a988 */ /* 0x0007e20008000818 */
[----:B----4-:R-:W-:-:S04]  /*0170*/  UIMAD UR4, UR5, UR4, UR33 ;  /* 0x00000004050472a4 */ /* 0x010fc8000f8e0221 */
[----:B--2---:R-:W-:-:S04]  /*0180*/  UIMAD UR4, UR4, UR6, UR32 ;  /* 0x00000006040472a4 */ /* 0x004fc8000f8e0220 */
[----:B------:R-:W-:Y:S01]  /*0190*/  UIMAD UR5, UR4, 0x180, URZ ;  /* 0x00000180040578a4 */ /* 0x000fe2000f8e023f */
[----:B-1----:R-:W-:Y:S02]  /*01a0*/  VIADD R8, R8, 0xffffffff ;  /* 0xffffffff08087836 */ /* 0x002fe40000000000 */
[----:B------:R-:W-:Y:S01]  /*01b0*/  UMOV UR4, URZ ;  /* 0x0000003f00047c82 */ /* 0x000fe20008000000 */
[----:B------:R-:W-:-:S04]  /*01c0*/  UIADD3 UR26, UP0, UR5, UR30, URZ ;  /* 0x0000001e051a7290 */ /* 0x000fc8000ff1e03f */
[----:B------:R-:W-:Y:S01]  /*01d0*/  ULEA.HI.X.SX32 UR27, UR5, UR31, 0x1, UP0 ;  /* 0x0000001f051b7291 */ /* 0x000fe200080f0e3f */
[----:B---3--:R-:W-:Y:S11]  /*01e0*/  @P2 BRA `(.L_x_1) ;  /* 0x0000000000182947 */ /* 0x008ff60003800000 */
[----:B------:R-:W1:Y:S01]  /*01f0*/  LDS R3, [UR24+0x8] ;  /* 0x00000818ff037984 */ /* 0x000e620008000800 */
[----:B------:R-:W2:Y:S01]  /*0200*/  LDC.64 R10, c[0x0][0x210] ;  /* 0x00008400ff0a7b82 */ /* 0x000ea20000000a00 */
[----:B------:R-:W-:Y:S02]  /*0210*/  IMAD.MOV.U32 R4, RZ, RZ, 0x70 ;  /* 0x00000070ff047424 */ /* 0x000fe400078e00ff */
[----:B--2---:R2:W-:Y:S03]  /*0220*/  STS.64 [UR24], R10 ;  /* 0x0000000aff007988 */ /* 0x0045e60008000a18 */
[----:B-1----:R-:W-:-:S05]  /*0230*/  LOP3.LUT R3, R3, 0x10, R4, 0xd8, !PT ;  /* 0x0000001003037812 */ /* 0x002fca00078ed804 */
[----:B------:R2:W-:Y:S02]  /*0240*/  STS [UR24+0x8], R3 ;  /* 0x00000803ff007988 */ /* 0x0005e40008000818 */
.L_x_1:
[----:B------:R-:W-:Y:S05]  /*0250*/  BSYNC B0 ;  /* 0x0000000000007941 */ /* 0x000fea0003800000 */
.L_x_0:
[----:B------:R-:W-:Y:S04]  /*0260*/  BSSY B0, `(.L_x_2) ;  /* 0x000000a000007945 */ /* 0x000fe80003800000 */
[----:B------:R-:W-:Y:S05]  /*0270*/  @P2 BRA `(.L_x_3) ;  /* 0x0000000000202947 */ /* 0x000fea0003800000 */
[----:B--2---:R-:W1:Y:S01]  /*0280*/  LDS R3, [UR24+0x34] ;  /* 0x00003418ff037984 */ /* 0x004e620008000800 */
[----:B------:R-:W-:Y:S02]  /*0290*/  IMAD.MOV.U32 R4, RZ, RZ, 0x3f000000 ;  /* 0x3f000000ff047424 */ /* 0x000fe400078e00ff */
[----:B------:R-:W-:Y:S01]  /*02a0*/  @!P2 IMAD.MOV.U32 R5, RZ, RZ, 0xff ;  /* 0x000000ffff05a424 */ /* 0x000fe200078e00ff */
[----:B------:R-:W2:Y:S02]  /*02b0*/  @!P2 LDS R10, [UR24+0x38] ;  /* 0x00003818ff0aa984 */ /* 0x000ea40008000800 */
[----:B-1----:R-:W-:Y:S02]  /*02c0*/  LOP3.LUT R3, R3, 0xff000000, R4, 0xb8, !PT ;  /* 0xff00000003037812 */ /* 0x002fe400078eb804 */
[----:B--2---:R-:W-:-:S03]  /*02d0*/  @!P2 LOP3.LUT R4, R10, 0xff, R5, 0xb8, !PT ;  /* 0x000000ff0a04a812 */ /* 0x004fc600078eb805 */
[----:B------:R1:W-:Y:S04]  /*02e0*/  STS [UR24+0x34], R3 ;  /* 0x00003403ff007988 */ /* 0x0003e80008000818 */
[----:B------:R1:W-:Y:S02]  /*02f0*/  @!P2 STS [UR24+0x38], R4 ;  /* 0x00003804ff00a988 */ /* 0x0003e40008000818 */
.L_x_3:
[----:B------:R-:W-:Y:S05]  /*0300*/  BSYNC B0 ;  /* 0x0000000000007941 */ /* 0x000fea0003800000 */
.L_x_2:
[----:B------:R-:W-:Y:S04]  /*0310*/  BSSY B0, `(.L_x_4) ;  /* 0x000000a000007945 */ /* 0x000fe80003800000 */
[----:B------:R-:W-:Y:S05]  /*0320*/  @P2 BRA `(.L_x_5) ;  /* 0x0000000000202947 */ /* 0x000fea0003800000 */
[----:B-12---:R-:W1:Y:S01]  /*0330*/  LDS R3, [UR24+0x1c] ;  /* 0x00001c18ff037984 */ /* 0x006e620008000800 */
[----:B------:R-:W2:Y:S03]  /*0340*/  LDC.64 R4, c[0x0][0x238] ;  /* 0x00008e00ff047b82 */ /* 0x000ea60000000a00 */
[----:B------:R3:W-:Y:S01]  /*0350*/  STS [UR24+0x24], R8 ;  /* 0x00002408ff007988 */ /* 0x0007e20008000818 */
[--C-:B--2---:R-:W-:Y:S02]  /*0360*/  SHF.R.U32.HI R10, RZ, 0x4, R5.reuse ;  /* 0x00000004ff0a7819 */ /* 0x104fe40000011605 */
[----:B------:R-:W-:-:S05]  /*0370*/  SHF.R.U64 R4, R4, 0x4, R5 ;  /* 0x0000000404047819 */ /* 0x000fca0000001205 */
[----:B------:R3:W-:Y:S01]  /*0380*/  STS [UR24+0xc], R4 ;  /* 0x00000c04ff007988 */ /* 0x0007e20008000818 */
[----:B-1----:R-:W-:-:S05]  /*0390*/  LOP3.LUT R3, R3, 0xf, R10, 0xb8, !PT ;  /* 0x0000000f03037812 */ /* 0x002fca00078eb80a */
[----:B------:R3:W-:Y:S02]  /*03a0*/  STS [UR24+0x1c], R3 ;  /* 0x00001c03ff007988 */ /* 0x0007e40008000818 */
.L_x_5:
[----:B------:R-:W-:Y:S05]  /*03b0*/  BSYNC B0 ;  /* 0x0000000000007941 */ /* 0x000fea0003800000 */
.L_x_4:
[----:B------:R-:W-:Y:S04]  /*03c0*/  BSSY B1, `(.L_x_6) ;  /* 0x000001d000017945 */ /* 0x000fe80003800000 */
[----:B------:R-:W-:Y:S04]  /*03d0*/  BSSY B0, `(.L_x_7) ;  /* 0x0000018000007945 */ /* 0x000fe80003800000 */
[----:B------:R-:W-:Y:S05]  /*03e0*/  @P2 BRA `(.L_x_8) ;  /* 0x00000000001c2947 */ /* 0x000fea0003800000 */
[----:B-123--:R-:W1:Y:S02]  /*03f0*/  LDS R3, [UR24+0x34] ;  /* 0x00003418ff037984 */ /* 0x00ee640008000800 */
[----:B-1----:R-:W-:-:S05]  /*0400*/  LOP3.LUT R3, R3, 0x7, RZ, 0xb8, !PT ;  /* 0x0000000703037812 */ /* 0x002fca00078eb8ff */
[----:B------:R1:W-:Y:S01]  /*0410*/  STS [UR24+0x34], R3 ;  /* 0x00003403ff007988 */ /* 0x0003e20008000818 */
[----:B------:R-:W-:Y:S05]  /*0420*/  @P2 BRA `(.L_x_9) ;  /* 0x00000000001c2947 */ /* 0x000fea0003800000 */
[----:B-1----:R-:W1:Y:S02]  /*0430*/  LDS R3, [UR24+0x34] ;  /* 0x00003418ff037984 */ /* 0x002e640008000800 */
[----:B-1----:R-:W-:-:S05]  /*0440*/  LOP3.LUT R3, R3, 0x38, RZ, 0xb8, !PT ;  /* 0x0000003803037812 */ /* 0x002fca00078eb8ff */
[----:B------:R4:W-:Y:S02]  /*0450*/  STS [UR24+0x34], R3 ;  /* 0x00003403ff007988 */ /* 0x0009e40008000818 */
.L_x_8:
[----:B------:R-:W-:Y:S05]  /*0460*/  @P2 BRA `(.L_x_10) ;  /* 0x00000000001c2947 */ /* 0x000fea0003800000 */
[----:B-1234-:R-:W1:Y:S02]  /*0470*/  LDS R3, [UR24+0x8] ;  /* 0x00000818ff037984 */ /* 0x01ee640008000800 */
[----:B-1----:R-:W-:-:S05]  /*0480*/  LOP3.LUT R3, R3, 0x780, RZ, 0xb8, !PT ;  /* 0x0000078003037812 */ /* 0x002fca00078eb8ff */
[----:B------:R2:W-:Y:S02]  /*0490*/  STS [UR24+0x8], R3 ;  /* 0x00000803ff007988 */ /* 0x0005e40008000818 */
.L_x_9:
[----:B------:R-:W-:Y:S05]  /*04a0*/  @P2 BRA `(.L_x_11) ;  /* 0x0000000000282947 */ /* 0x000fea0003800000 */
[----:B-12---:R-:W1:Y:S02]  /*04b0*/  LDS R3, [UR24+0x8] ;  /* 0x00000818ff037984 */ /* 0x006e640008000800 */
[----:B-1----:R-:W-:-:S05]  /*04c0*/  LOP3.LUT R3, R3, 0x1800, RZ, 0xb8, !PT ;  /* 0x0000180003037812 */ /* 0x002fca00078eb8ff */
[----:B------:R1:W-:Y:S02]  /*04d0*/  STS [UR24+0x8], R3 ;  /* 0x00000803ff007988 */ /* 0x0003e40008000818 */
.L_x_10:
[----:B------:R-:W-:Y:S05]  /*04e0*/  @P2 BREAK B0 ;  /* 0x0000000000002942 */ /* 0x000fea0003800000 */
[----:B------:R-:W-:Y:S05]  /*04f0*/  @P2 BRA `(.L_x_12) ;  /* 0x0000000000242947 */ /* 0x000fea0003800000 */
[----:B-1-3--:R-:W1:Y:S01]  /*0500*/  LDS R4, [UR24+0x8] ;  /* 0x00000818ff047984 */ /* 0x00ae620008000800 */
[----:B--2-4-:R-:W-:-:S05]  /*0510*/  IMAD.MOV.U32 R3, RZ, RZ, 0x6000 ;  /* 0x00006000ff037424 */ /* 0x014fca00078e00ff */
[----:B-1----:R-:W-:-:S04]  /*0520*/  LOP3.LUT R3, R4, 0x4000, R3, 0xd8, !PT ;  /* 0x0000400004037812 */ /* 0x002fc800078ed803 */
[----:B------:R-:W-:-:S05]  /*0530*/  LOP3.LUT R3, R3, 0x400000, RZ, 0xb8, !PT ;  /* 0x0040000003037812 */ /* 0x000fca00078eb8ff */
[----:B------:R3:W-:Y:S02]  /*0540*/  STS [UR24+0x8], R3 ;  /* 0x00000803ff007988 */ /* 0x0007e40008000818 */
.L_x_11:
[----:B------:R-:W-:Y:S05]  /*0550*/  BSYNC B0 ;  /* 0x0000000000007941 */ /* 0x000fea0003800000 */
.L_x_7:
[----:B-123--:R-:W1:Y:S02]  /*0560*/  @!P2 LDS R3, [UR24+0x8] ;  /* 0x00000818ff03a984 */ /* 0x00ee640008000800 */
[----:B-1----:R-:W-:-:S05]  /*0570*/  @!P2 LOP3.LUT R3, R3, 0x8000, RZ, 0xb8, !PT ;  /* 0x000080000303a812 */ /* 0x002fca00078eb8ff */
[----:B------:R1:W-:Y:S02]  /*0580*/  @!P2 STS [UR24+0x8], R3 ;  /* 0x00000803ff00a988 */ /* 0x0003e40008000818 */
.L_x_12:
[----:B------:R-:W-:Y:S05]  /*0590*/  BSYNC B1 ;  /* 0x0000000000017941 */ /* 0x000fea0003800000 */
.L_x_6:
[----:B------:R-:W-:Y:S05]  /*05a0*/  WARPSYNC.ALL ;  /* 0x0000000000007948 */ /* 0x000fea0003800000 */
[----:B------:R-:W-:Y:S05]  /*05b0*/  @P0 BRA `(.L_x_13) ;  /* 0x0000000000280947 */ /* 0x000fea0003800000 */
[----:B-1234-:R-:W1:Y:S01]  /*05c0*/  S2R R3, SR_LANEID ;  /* 0x0000000000037919 */ /* 0x01ee620000000000 */
[----:B------:R-:W-:Y:S05]  /*05d0*/  WARPSYNC.ALL ;  /* 0x0000000000007948 */ /* 0x000fea0003800000 */
[----:B-1----:R-:W-:-:S05]  /*05e0*/  IMAD.SHL.U32 R3, R3, 0x4, RZ ;  /* 0x0000000403037824 */ /* 0x002fca00078e00ff */
[----:B------:R-:W1:Y:S01]  /*05f0*/  LDS R9, [R3+UR24] ;  /* 0x0000001803097984 */ /* 0x000e620008000800 */
[----:B------:R-:W-:-:S05]  /*0600*/  IADD3 R4, P1, R3, UR26, RZ ;  /* 0x0000001a03047c10 */ /* 0x000fca000ff3e0ff */
[----:B------:R-:W-:-:S05]  /*0610*/  IMAD.X R5, RZ, RZ, UR27, P1 ;  /* 0x0000001bff057e24 */ /* 0x000fca00088e06ff */
[----:B-1----:R1:W5:Y:S01]  /*0620*/  ATOMG.E.EXCH.STRONG.GPU PT, RZ, [R4], R9 ;  /* 0x0000000904ff73a8 */ /* 0x00236200041ee100 */
[----:B------:R-:W-:-:S04]  /*0630*/  DEPBAR {5,4,3,2,1,0} ;  /* 0x0000003f0000791a */ /* 0x000fc80000000000 */
[----:B------:R1:W-:Y:S01]  /*0640*/  UTMACCTL.IV [UR26] ;  /* 0x000000001a0079b9 */ /* 0x0003e20008000000 */
[----:B------:R-:W-:Y:S01]  /*0650*/  NOP ;  /* 0x0000000000007918 */ /* 0x000fe20000000000 */
.L_x_13:
[----:B------:R-:W-:Y:S05]  /*0660*/  @P0 BRA `(.L_x_14) ;  /* 0x00000000000c0947 */ /* 0x000fea0003800000 */
[----:B------:R0:W-:Y:S01]  /*0670*/  UTMACMDFLUSH ;  /* 0x00000000000079b7 */ /* 0x0001e20000000000 */
[----:B------:R-:W-:Y:S05]  /*0680*/  @P0 BRA `(.L_x_14) ;  /* 0x0000000000040947 */ /* 0x000fea0003800000 */
[----:B------:R-:W-:-:S04]  /*0690*/  DEPBAR.LE SB0, 0x0 ;  /* 0x000080000000791a */ /* 0x000fc80000000000 */
.L_x_14:
[----:B------:R-:W-:Y:S05]  /*06a0*/  WARPSYNC.ALL ;  /* 0x0000000000007948 */ /* 0x000fea0003800000 */
[----:B-----5:R-:W-:Y:S06]  /*06b0*/  BAR.SYNC.DEFER_BLOCKING 0x0 ;  /* 0x0000000000007b1d */ /* 0x020fec0000010000 */
[----:B------:R-:W-:Y:S02]  /*06c0*/  BSSY B1, `(.L_x_15) ;  /* 0x000000b000017945 */ /* 0x000fe40003800000 */
[----:B------:R-:W-:Y:S06]  /*06d0*/  BAR.SYNC.DEFER_BLOCKING 0x0 ;  /* 0x0000000000007b1d */ /* 0x000fec0000010000 */
[----:B------:R1:W-:Y:S01]  /*06e0*/  @!P0 STS [R0], RZ ;  /* 0x000000ff00008388 */ /* 0x0003e20000000800 */
[----:B------:R-:W-:Y:S01]  /*06f0*/  NOP ;  /* 0x0000000000007918 */ /* 0x000fe20000000000 */
[----:B------:R-:W-:Y:S05]  /*0700*/  @P2 BRA `(.L_x_16) ;  /* 0x0000000000182947 */ /* 0x000fea0003800000 */
[----:B-1234-:R-:W1:Y:S01]  /*0710*/  LDS R3, [UR24+0x8] ;  /* 0x00000818ff037984 */ /* 0x01ee620008000800 */
[----:B------:R-:W2:Y:S01]  /*0720*/  LDC.64 R10, c[0x0][0x218] ;  /* 0x00008600ff0a7b82 */ /* 0x000ea20000000a00 */
[----:B------:R-:W-:Y:S02]  /*0730*/  IMAD.MOV.U32 R4, RZ, RZ, 0x70 ;  /* 0x00000070ff047424 */ /* 0x000fe400078e00ff */
[----:B--2---:R2:W-:Y:S03]  /*0740*/  STS.64 [UR24], R10 ;  /* 0x0000000aff007988 */ /* 0x0045e60008000a18 */
[----:B-1----:R-:W-:-:S05]  /*0750*/  LOP3.LUT R3, R3, 0x10, R4, 0xd8, !PT ;  /* 0x0000001003037812 */ /* 0x002fca00078ed804 */
[----:B------:R2:W-:Y:S02]  /*0760*/  STS [UR24+0x8], R3 ;  /* 0x00000803ff007988 */ /* 0x0005e40008000818 */
.L_x_16:
[----:B-1----:R-:W-:Y:S05]  /*0770*/  BSYNC B1 ;  /* 0x0000000000017941 */ /* 0x002fea0003800000 */
.L_x_15:
[----:B------:R-:W-:Y:S04]  /*0780*/  BSSY B2, `(.L_x_17) ;  /* 0x000000f000027945 */ /* 0x000fe80003800000 */
[----:B------:R-:W-:Y:S04]  /*0790*/  BSSY B1, `(.L_x_18) ;  /* 0x000000c000017945 */ /* 0x000fe80003800000 */
[----:B------:R-:W-:Y:S05]  /*07a0*/  @P2 BRA `(.L_x_19) ;  /* 0x0000000000282947 */ /* 0x000fea0003800000 */
[----:B--234-:R-:W1:Y:S01]  /*07b0*/  LDS R3, [UR24+0x34] ;  /* 0x00003418ff037984 */ /* 0x01ce620008000800 */
[----:B------:R-:W-:Y:S01]  /*07c0*/  IMAD.MOV.U32 R4, RZ, RZ, 0x3f000000 ;  /* 0x3f000000ff047424 */ /* 0x000fe200078e00ff */
[----:B------:R-:W-:Y:S05]  /*07d0*/  @P2 BREAK B1 ;  /* 0x0000000000012942 */ /* 0x000fea0003800000 */
[----:B-1----:R-:W-:-:S05]  /*07e0*/  LOP3.LUT R3, R3, 0xff000000, R4, 0xb8, !PT ;  /* 0xff00000003037812 */ /* 0x002fca00078eb804 */
[----:B------:R1:W-:Y:S01]  /*07f0*/  STS [UR24+0x34], R3 ;  /* 0x00003403ff007988 */ /* 0x0003e20008000818 */
[----:B------:R-:W-:Y:S05]  /*0800*/  @P2 BRA `(.L_x_20) ;  /* 0x0000000000182947 */ /* 0x000fea0003800000 */
[----:B-1----:R-:W1:Y:S01]  /*0810*/  LDS R3, [UR24+0x38] ;  /* 0x00003818ff037984 */ /* 0x002e620008000800 */
[----:B------:R-:W-:-:S05]  /*0820*/  IMAD.MOV.U32 R4, RZ, RZ, 0xff ;  /* 0x000000ffff047424 */ /* 0x000fca00078e00ff */
[----:B-1----:R-:W-:-:S05]  /*0830*/  LOP3.LUT R3, R3, 0xff, R4, 0xb8, !PT ;  /* 0x000000ff03037812 */ /* 0x002fca00078eb804 */
[----:B------:R1:W-:Y:S02]  /*0840*/  STS [UR24+0x38], R3 ;  /* 0x00003803ff007988 */ /* 0x0003e40008000818 */
.L_x_19:
[----:B------:R-:W-:Y:S05]  /*0850*/  BSYNC B1 ;  /* 0x0000000000017941 */ /* 0x000fea0003800000 */
.L_x_18:
[----:B------:R1:W-:Y:S02]  /*0860*/  @!P2 STS [UR24+0x20], R6 ;  /* 0x00002006ff00a988 */ /* 0x0003e40008000818 */
.L_x_20:
[----:B------:R-:W-:Y:S05]  /*0870*/  BSYNC B2 ;  /* 0x0000000000027941 */ /* 0x000fea0003800000 */
.L_x_17:
[----:B------:R-:W-:Y:S05]  /*0880*/  WARPSYNC.ALL ;  /* 0x0000000000007948 */ /* 0x000fea0003800000 */
[----:B-1234-:R-:W1:Y:S01]  /*0890*/  LDC R3, c[0x0][0x22c] ;  /* 0x00008b00ff037b82 */ /* 0x01ee620000000800 */
[----:B------:R-:W-:Y:S01]  /*08a0*/  BSSY B2, `(.L_x_21) ;  /* 0x000000b000027945 */ /* 0x000fe20003800000 */
[----:B-1----:R-:W-:-:S03]  /*08b0*/  VIADD R3, R3, 0xffffffff ;  /* 0xffffffff03037836 */ /* 0x002fc60000000000 */
[----:B------:R-:W-:Y:S05]  /*08c0*/  @P2 BRA `(.L_x_22) ;  /* 0x0000000000202947 */ /* 0x000fea0003800000 */
[----:B------:R-:W1:Y:S01]  /*08d0*/  LDS R4, [UR24+0x1c] ;  /* 0x00001c18ff047984 */ /* 0x000e620008000800 */
[----:B------:R-:W2:Y:S03]  /*08e0*/  LDC.64 R10, c[0x0][0x240] ;  /* 0x00009000ff0a7b82 */ /* 0x000ea60000000a00 */
[----:B------:R3:W-:Y:S01]  /*08f0*/  STS [UR24+0x24], R3 ;  /* 0x00002403ff007988 */ /* 0x0007e20008000818 */
[--C-:B--2---:R-:W-:Y:S02]  /*0900*/  SHF.R.U32.HI R9, RZ, 0x4, R11.reuse ;  /* 0x00000004ff097819 */ /* 0x104fe4000001160b */
[----:B------:R-:W-:-:S05]  /*0910*/  SHF.R.U64 R5, R10, 0x4, R11 ;  /* 0x000000040a057819 */ /* 0x000fca000000120b */
[----:B------:R3:W-:Y:S01]  /*0920*/  STS [UR24+0xc], R5 ;  /* 0x00000c05ff007988 */ /* 0x0007e20008000818 */
[----:B-1----:R-:W-:-:S05]  /*0930*/  LOP3.LUT R4, R4, 0xf, R9, 0xb8, !PT ;  /* 0x0000000f04047812 */ /* 0x002fca00078eb809 */
[----:B------:R3:W-:Y:S02]  /*0940*/  STS [UR24+0x1c], R4 ;  /* 0x00001c04ff007988 */ /* 0x0007e40008000818 */
.L_x_22:
[----:B------:R-:W-:Y:S05]  /*0950*/  BSYNC B2 ;  /* 0x0000000000027941 */ /* 0x000fea0003800000 */
.L_x_21:
[----:B------:R-:W-:Y:S04]  /*0960*/  BSSY B3, `(.L_x_23) ;  /* 0x000001d000037945 */ /* 0x000fe80003800000 */
[----:B------:R-:W-:Y:S04]  /*0970*/  BSSY B2, `(.L_x_24) ;  /* 0x0000018000027945 */ /* 0x000fe80003800000 */
[----:B------:R-:W-:Y:S05]  /*0980*/  @P2 BRA `(.L_x_25) ;  /* 0x00000000001c2947 */ /* 0x000fea0003800000 */
[----:B---3--:R-:W1:Y:S02]  /*0990*/  LDS R4, [UR24+0x34] ;  /* 0x00003418ff047984 */ /* 0x008e640008000800 */
[----:B-1----:R-:W-:-:S05]  /*09a0*/  LOP3.LUT R4, R4, 0x7, RZ, 0xb8, !PT ;  /* 0x0000000704047812 */ /* 0x002fca00078eb8ff */
[----:B------:R1:W-:Y:S01]  /*09b0*/  STS [UR24+0x34], R4 ;  /* 0x00003404ff007988 */ /* 0x0003e20008000818 */
[----:B------:R-:W-:Y:S05]  /*09c0*/  @P2 BRA `(.L_x_26) ;  /* 0x00000000001c2947 */ /* 0x000fea0003800000 */
[----:B-1----:R-:W1:Y:S02]  /*09d0*/  LDS R4, [UR24+0x34] ;  /* 0x00003418ff047984 */ /* 0x002e640008000800 */
[----:B-1----:R-:W-:-:S05]  /*09e0*/  LOP3.LUT R4, R4, 0x38, RZ, 0xb8, !PT ;  /* 0x0000003804047812 */ /* 0x002fca00078eb8ff */
[----:B------:R1:W-:Y:S02]  /*09f0*/  STS [UR24+0x34], R4 ;  /* 0x00003404ff007988 */ /* 0x0003e40008000818 */
.L_x_25:
[----:B------:R-:W-:Y:S05]  /*0a00*/  @P2 BRA `(.L_x_27) ;  /* 0x00000000001c2947 */ /* 0x000fea0003800000 */
[----:B-1-3--:R-:W1:Y:S02]  /*0a10*/  LDS R4, [UR24+0x8] ;  /* 0x00000818ff047984 */ /* 0x00ae640008000800 */
[----:B-1----:R-:W-:-:S05]  /*0a20*/  LOP3.LUT R4, R4, 0x780, RZ, 0xb8, !PT ;  /* 0x0000078004047812 */ /* 0x002fca00078eb8ff */
[----:B------:R2:W-:Y:S02]  /*0a30*/  STS [UR24+0x8], R4 ;  /* 0x00000804ff007988 */ /* 0x0005e40008000818 */
.L_x_26:
[----:B------:R-:W-:Y:S05]  /*0a40*/  @P2 BRA `(.L_x_28) ;  /* 0x0000000000282947 */ /* 0x000fea0003800000 */
[----:B-12---:R-:W1:Y:S02]  /*0a50*/  LDS R4, [UR24+0x8] ;  /* 0x00000818ff047984 */ /* 0x006e640008000800 */
[----:B-1----:R-:W-:-:S05]  /*0a60*/  LOP3.LUT R4, R4, 0x1800, RZ, 0xb8, !PT ;  /* 0x0000180004047812 */ /* 0x002fca00078eb8ff */
[----:B------:R2:W-:Y:S02]  /*0a70*/  STS [UR24+0x8], R4 ;  /* 0x00000804ff007988 */ /* 0x0005e40008000818 */
.L_x_27:
[----:B------:R-:W-:Y:S05]  /*0a80*/  @P2 BREAK B2 ;  /* 0x0000000000022942 */ /* 0x000fea0003800000 */
[----:B------:R-:W-:Y:S05]  /*0a90*/  @P2 BRA `(.L_x_29) ;  /* 0x0000000000242947 */ /* 0x000fea0003800000 */
[----:B-123--:R-:W1:Y:S01]  /*0aa0*/  LDS R4, [UR24+0x8] ;  /* 0x00000818ff047984 */ /* 0x00ee620008000800 */
[----:B------:R-:W-:-:S05]  /*0ab0*/  IMAD.MOV.U32 R5, RZ, RZ, 0x6000 ;  /* 0x00006000ff057424 */ /* 0x000fca00078e00ff */
[----:B-1----:R-:W-:-:S04]  /*0ac0*/  LOP3.LUT R4, R4, 0x4000, R5, 0xd8, !PT ;  /* 0x0000400004047812 */ /* 0x002fc800078ed805 */
[----:B------:R-:W-:-:S05]  /*0ad0*/  LOP3.LUT R4, R4, 0x400000, RZ, 0xb8, !PT ;  /* 0x0040000004047812 */ /* 0x000fca00078eb8ff */
[----:B------:R3:W-:Y:S02]  /*0ae0*/  STS [UR24+0x8], R4 ;  /* 0x00000804ff007988 */ /* 0x0007e40008000818 */
.L_x_28:
[----:B------:R-:W-:Y:S05]  /*0af0*/  BSYNC B2 ;  /* 0x0000000000027941 */ /* 0x000fea0003800000 */
.L_x_24:
[----:B-123--:R-:W1:Y:S02]  /*0b00*/  @!P2 LDS R4, [UR24+0x8] ;  /* 0x00000818ff04a984 */ /* 0x00ee640008000800 */
[----:B-1----:R-:W-:-:S05]  /*0b10*/  @!P2 LOP3.LUT R4, R4, 0x8000, RZ, 0xb8, !PT ;  /* 0x000080000404a812 */ /* 0x002fca00078eb8ff */
[----:B------:R4:W-:Y:S02]  /*0b20*/  @!P2 STS [UR24+0x8], R4 ;  /* 0x00000804ff00a988 */ /* 0x0009e40008000818 */
.L_x_29:
[----:B------:R-:W-:Y:S05]  /*0b30*/  BSYNC B3 ;  /* 0x0000000000037941 */ /* 0x000fea0003800000 */
.L_x_23:
[----:B------:R-:W-:Y:S05]  /*0b40*/  WARPSYNC.ALL ;  /* 0x0000000000007948 */ /* 0x000fea0003800000 */
[----:B------:R-:W-:-:S04]  /*0b50*/  UIADD3 UR29, UR5, 0x80, URZ ;  /* 0x00000080051d7890 */ /* 0x000fc8000fffe03f */
[----:B------:R-:W-:-:S04]  /*0b60*/  UIADD3 UR28, UP0, UR29, UR30, URZ ;  /* 0x0000001e1d1c7290 */ /* 0x000fc8000ff1e03f */
[----:B------:R-:W-:Y:S01]  /*0b70*/  ULEA.HI.X.SX32 UR29, UR29, UR31, 0x1, UP0 ;  /* 0x0000001f1d1d7291 */ /* 0x000fe200080f0e3f */
[----:B------:R-:W-:Y:S11]  /*0b80*/  @P0 BRA `(.L_x_30) ;  /* 0x0000000000280947 */ /* 0x000ff60003800000 */
        /* <DEDUP_REMOVED lines=10> */
.L_x_30:
[----:B------:R-:W-:Y:S05]  /*0c30*/  @P0 BRA `(.L_x_31) ;  /* 0x00000000000c0947 */ /* 0x000fea0003800000 */
[----:B------:R0:W-:Y:S01]  /*0c40*/  UTMACMDFLUSH ;  /* 0x00000000000079b7 */ /* 0x0001e20000000000 */
[----:B------:R-:W-:Y:S05]  /*0c50*/  @P0 BRA `(.L_x_31) ;  /* 0x0000000000040947 */ /* 0x000fea0003800000 */
[----:B------:R-:W-:-:S04]  /*0c60*/  DEPBAR.LE SB0, 0x0 ;  /* 0x000080000000791a */ /* 0x000fc80000000000 */
.L_x_31:
[----:B------:R-:W-:Y:S05]  /*0c70*/  WARPSYNC.ALL ;  /* 0x0000000000007948 */ /* 0x000fea0003800000 */
[----:B-----5:R-:W-:Y:S06]  /*0c80*/  BAR.SYNC.DEFER_BLOCKING 0x0 ;  /* 0x0000000000007b1d */ /* 0x020fec0000010000 */
[----:B------:R-:W-:Y:S02]  /*0c90*/  BSSY B3, `(.L_x_32) ;  /* 0x000000b000037945 */ /* 0x000fe40003800000 */
[----:B------:R-:W-:Y:S06]  /*0ca0*/  BAR.SYNC.DEFER_BLOCKING 0x0 ;  /* 0x0000000000007b1d */ /* 0x000fec0000010000 */
[----:B------:R1:W-:Y:S01]  /*0cb0*/  @!P0 STS [R0], RZ ;  /* 0x000000ff00008388 */ /* 0x0003e20000000800 */
[----:B------:R-:W-:Y:S01]  /*0cc0*/  NOP ;  /* 0x0000000000007918 */ /* 0x000fe20000000000 */
[----:B------:R-:W-:Y:S05]  /*0cd0*/  @P2 BRA `(.L_x_33) ;  /* 0x0000000000182947 */ /* 0x000fea0003800000 */
[----:B-1----:R-:W1:Y:S01]  /*0ce0*/  LDS R0, [UR24+0x8] ;  /* 0x00000818ff007984 */ /* 0x002e620008000800 */
[----:B------:R-:W5:Y:S01]  /*0cf0*/  LDC.64 R10, c[0x0][0x220] ;  /* 0x00008800ff0a7b82 */ /* 0x000f620000000a00 */
[----:B---3--:R-:W-:Y:S02]  /*0d00*/  IMAD.MOV.U32 R5, RZ, RZ, 0x70 ;  /* 0x00000070ff057424 */ /* 0x008fe400078e00ff */
[----:B-----5:R3:W-:Y:S03]  /*0d10*/  STS.64 [UR24], R10 ;  /* 0x0000000aff007988 */ /* 0x0207e60008000a18 */
[----:B-1----:R-:W-:-:S05]  /*0d20*/  LOP3.LUT R0, R0, 0x10, R5, 0xd8, !PT ;  /* 0x0000001000007812 */ /* 0x002fca00078ed805 */
[----:B------:R3:W-:Y:S02]  /*0d30*/  STS [UR24+0x8], R0 ;  /* 0x00000800ff007988 */ /* 0x0007e40008000818 */
.L_x_33:
[----:B-1----:R-:W-:Y:S05]  /*0d40*/  BSYNC B3 ;  /* 0x0000000000037941 */ /* 0x002fea0003800000 */
.L_x_32:
[----:B------:R-:W-:Y:S04]  /*0d50*/  BSSY B3, `(.L_x_34) ;  /* 0x0000033000037945 */ /* 0x000fe80003800000 */
[----:B------:R-:W-:Y:S04]  /*0d60*/  BSSY B4, `(.L_x_35) ;  /* 0x000002e000047945 */ /* 0x000fe80003800000 */
[----:B------:R-:W-:Y:S05]  /*0d70*/  @P2 BRA `(.L_x_36) ;  /* 0x0000000000242947 */ /* 0x000fea0003800000 */
[----:B---3--:R-:W1:Y:S01]  /*0d80*/  LDS R0, [UR24+0x34] ;  /* 0x00003418ff007984 */ /* 0x008e620008000800 */
[----:B------:R-:W-:-:S05]  /*0d90*/  IMAD.MOV.U32 R5, RZ, RZ, 0x7f000000 ;  /* 0x7f000000ff057424 */ /* 0x000fca00078e00ff */
[----:B-1----:R-:W-:-:S05]  /*0da0*/  LOP3.LUT R0, R0, 0xff000000, R5, 0xb8, !PT ;  /* 0xff00000000007812 */ /* 0x002fca00078eb805 */
[----:B------:R1:W-:Y:S01]  /*0db0*/  STS [UR24+0x34], R0 ;  /* 0x00003400ff007988 */ /* 0x0003e20008000818 */
[----:B------:R-:W-:Y:S05]  /*0dc0*/  @P2 BRA `(.L_x_37) ;  /* 0x0000000000182947 */ /* 0x000fea0003800000 */
[----:B-1----:R-:W1:Y:S01]  /*0dd0*/  LDS R0, [UR24+0x38] ;  /* 0x00003818ff007984 */ /* 0x002e620008000800 */
[----:B------:R-:W-:-:S05]  /*0de0*/  IMAD.MOV.U32 R5, RZ, RZ, 0xff ;  /* 0x000000ffff057424 */ /* 0x000fca00078e00ff */
[----:B-1----:R-:W-:-:S05]  /*0df0*/  LOP3.LUT R0, R0, 0xff, R5, 0xb8, !PT ;  /* 0x000000ff00007812 */ /* 0x002fca00078eb805 */
[----:B------:R1:W-:Y:S02]  /*0e00*/  STS [UR24+0x38], R0 ;  /* 0x00003800ff007988 */ /* 0x0003e40008000818 */
.L_x_36:
[----:B------:R-:W-:Y:S05]  /*0e10*/  @P2 BRA `(.L_x_38) ;  /* 0x00000000000c2947 */ /* 0x000fea0003800000 */
[----:B------:R1:W-:Y:S02]  /*0e20*/  STS [UR24+0x20], R3 ;  /* 0x00002003ff007988 */ /* 0x0003e40008000818 */
.L_x_37:
[----:B------:R-:W-:Y:S05]  /*0e30*/  @P2 BRA `(.L_x_39) ;  /* 0x0000000000242947 */ /* 0x000fea0003800000 */
[----:B------:R1:W-:Y:S02]  /*0e40*/  STS [UR24+0x24], R8 ;  /* 0x00002408ff007988 */ /* 0x0003e40008000818 */
.L_x_38:
[----:B------:R-:W-:Y:S05]  /*0e50*/  @P2 BRA `(.L_x_40) ;  /* 0x00000000002c2947 */ /* 0x000fea0003800000 */
[----:B-1-3--:R-:W1:Y:S01]  /*0e60*/  LDS R0, [UR24+0x1c] ;  /* 0x00001c18ff007984 */ /* 0x00ae620008000800 */
[----:B------:R-:W3:Y:S02]  /*0e70*/  LDC.64 R8, c[0x0][0x248] ;  /* 0x00009200ff087b82 */ /* 0x000ee40000000a00 */
[--C-:B---3--:R-:W-:Y:S02]  /*0e80*/  SHF.R.U32.HI R5, RZ, 0x4, R9.reuse ;  /* 0x00000004ff057819 */ /* 0x108fe40000011609 */
[----:B------:R-:W-:-:S05]  /*0e90*/  SHF.R.U64 R3, R8, 0x4, R9 ;  /* 0x0000000408037819 */ /* 0x000fca0000001209 */
[----:B------:R3:W-:Y:S01]  /*0ea0*/  STS [UR24+0xc], R3 ;  /* 0x00000c03ff007988 */ /* 0x0007e20008000818 */
[----:B-1----:R-:W-:-:S05]  /*0eb0*/  LOP3.LUT R0, R0, 0xf, R5, 0xb8, !PT ;  /* 0x0000000f00007812 */ /* 0x002fca00078eb805 */
[----:B------:R3:W-:Y:S02]  /*0ec0*/  STS [UR24+0x1c], R0 ;  /* 0x00001c00ff007988 */ /* 0x0007e40008000818 */
.L_x_39:
[----:B------:R-:W-:Y:S05]  /*0ed0*/  @P2 BRA `(.L_x_41) ;  /* 0x00000000001c2947 */ /* 0x000fea0003800000 */
[----:B-1-3--:R-:W1:Y:S02]  /*0ee0*/  LDS R0, [UR24+0x34] ;  /* 0x00003418ff007984 */ /* 0x00ae640008000800 */
[----:B-1----:R-:W-:-:S05]  /*0ef0*/  LOP3.LUT R0, R0, 0x7, RZ, 0xb8, !PT ;  /* 0x0000000700007812 */ /* 0x002fca00078eb8ff */
[----:B------:R1:W-:Y:S02]  /*0f00*/  STS [UR24+0x34], R0 ;  /* 0x00003400ff007988 */ /* 0x0003e40008000818 */
.L_x_40:
[----:B------:R-:W-:Y:S05]  /*0f10*/  @P2 BRA `(.L_x_42) ;  /* 0x00000000001c2947 */ /* 0x000fea0003800000 */
[----:B-1-3--:R-:W1:Y:S02]  /*0f20*/  LDS R0, [UR24+0x34] ;  /* 0x00003418ff007984 */ /* 0x00ae640008000800 */
[----:B-1----:R-:W-:-:S05]  /*0f30*/  LOP3.LUT R0, R0, 0x38, RZ, 0xb8, !PT ;  /* 0x0000003800007812 */ /* 0x002fca00078eb8ff */
[----:B------:R1:W-:Y:S02]  /*0f40*/  STS [UR24+0x34], R0 ;  /* 0x00003400ff007988 */ /* 0x0003e40008000818 */
.L_x_41:
[----:B------:R-:W-:Y:S05]  /*0f50*/  @P2 BRA `(.L_x_43) ;  /* 0x00000000001c2947 */ /* 0x000fea0003800000 */
[----:B-1-3--:R-:W1:Y:S02]  /*0f60*/  LDS R0, [UR24+0x8] ;  /* 0x00000818ff007984 */ /* 0x00ae640008000800 */
[----:B-1----:R-:W-:-:S05]  /*0f70*/  LOP3.LUT R0, R0, 0x780, RZ, 0xb8, !PT ;  /* 0x0000078000007812 */ /* 0x002fca00078eb8ff */
[----:B------:R1:W-:Y:S02]  /*0f80*/  STS [UR24+0x8], R0 ;  /* 0x00000800ff007988 */ /* 0x0003e40008000818 */
.L_x_42:
[----:B------:R-:W-:Y:S05]  /*0f90*/  @P2 BRA `(.L_x_44) ;  /* 0x0000000000282947 */ /* 0x000fea0003800000 */
[----:B-1-3--:R-:W1:Y:S02]  /*0fa0*/  LDS R0, [UR24+0x8] ;  /* 0x00000818ff007984 */ /* 0x00ae640008000800 */
[----:B-1----:R-:W-:-:S05]  /*0fb0*/  LOP3.LUT R0, R0, 0x1800, RZ, 0xb8, !PT ;  /* 0x0000180000007812 */ /* 0x002fca00078eb8ff */
[----:B------:R1:W-:Y:S02]  /*0fc0*/  STS [UR24+0x8], R0 ;  /* 0x00000800ff007988 */ /* 0x0003e40008000818 */
.L_x_43:
[----:B------:R-:W-:Y:S05]  /*0fd0*/  @P2 BREAK B4 ;  /* 0x0000000000042942 */ /* 0x000fea0003800000 */
[----:B------:R-:W-:Y:S05]  /*0fe0*/  @P2 BRA `(.L_x_45) ;  /* 0x0000000000242947 */ /* 0x000fea0003800000 */
[----:B-1-3--:R-:W1:Y:S01]  /*0ff0*/  LDS R0, [UR24+0x8] ;  /* 0x00000818ff007984 */ /* 0x00ae620008000800 */
[----:B------:R-:W-:-:S05]  /*1000*/  IMAD.MOV.U32 R3, RZ, RZ, 0x6000 ;  /* 0x00006000ff037424 */ /* 0x000fca00078e00ff */
[----:B-1----:R-:W-:-:S04]  /*1010*/  LOP3.LUT R0, R0, 0x6000, R3, 0xd8, !PT ;  /* 0x0000600000007812 */ /* 0x002fc800078ed803 */
[----:B------:R-:W-:-:S05]  /*1020*/  LOP3.LUT R0, R0, 0x400000, RZ, 0xb8, !PT ;  /* 0x0040000000007812 */ /* 0x000fca00078eb8ff */
[----:B------:R1:W-:Y:S02]  /*1030*/  STS [UR24+0x8], R0 ;  /* 0x00000800ff007988 */ /* 0x0003e40008000818 */
.L_x_44:
[----:B------:R-:W-:Y:S05]  /*1040*/  BSYNC B4 ;  /* 0x0000000000047941 */ /* 0x000fea0003800000 */
.L_x_35:
[----:B-1-3--:R-:W1:Y:S02]  /*1050*/  @!P2 LDS R0, [UR24+0x8] ;  /* 0x00000818ff00a984 */ /* 0x00ae640008000800 */
[----:B-1----:R-:W-:-:S05]  /*1060*/  @!P2 LOP3.LUT R0, R0, 0x8000, RZ, 0xb8, !PT ;  /* 0x000080000000a812 */ /* 0x002fca00078eb8ff */
[----:B------:R1:W-:Y:S02]  /*1070*/  @!P2 STS [UR24+0x8], R0 ;  /* 0x00000800ff00a988 */ /* 0x0003e40008000818 */
.L_x_45:
[----:B------:R-:W-:Y:S05]  /*1080*/  BSYNC B3 ;  /* 0x0000000000037941 */ /* 0x000fea0003800000 */
.L_x_34:
[----:B------:R-:W-:Y:S05]  /*1090*/  WARPSYNC.ALL ;  /* 0x0000000000007948 */ /* 0x000fea0003800000 */
[----:B------:R1:W-:Y:S01]  /*10a0*/  STL [R1], RZ ;  /* 0x000000ff01007387 */ /* 0x0003e20000100800 */
[----:B------:R-:W-:Y:S01]  /*10b0*/  UIADD3 UR5, UR5, 0x100, URZ ;  /* 0x0000010005057890 */ /* 0x000fe2000fffe03f */
[----:B------:R-:W-:Y:S02]  /*10c0*/  ISETP.GE.AND P1, PT, R12, 0x1, PT ;  /* 0x000000010c00780c */ /* 0x000fe40003f26270 */
[----:B------:R-:W-:Y:S01]  /*10d0*/  SHF.R.U32.HI R6, RZ, 0x5, R7 ;  /* 0x00000005ff067819 */ /* 0x000fe20000011607 */
[----:B------:R-:W-:-:S04]  /*10e0*/  UIADD3 UR30, UP0, UR5, UR30, URZ ;  /* 0x0000001e051e7290 */ /* 0x000fc8000ff1e03f */
[----:B------:R-:W-:Y:S01]  /*10f0*/  ULEA.HI.X.SX32 UR31, UR5, UR31, 0x1, UP0 ;  /* 0x0000001f051f7291 */ /* 0x000fe200080f0e3f */
[----:B-1----:R-:W-:Y:S11]  /*1100*/  @P0 BRA `(.L_x_46) ;  /* 0x0000000000280947 */ /* 0x002ff60003800000 */
[----:B---3--:R-:W1:Y:S01]  /*1110*/  S2R R0, SR_LANEID ;  /* 0x0000000000007919 */ /* 0x008e620000000000 */
[----:B------:R-:W-:Y:S05]  /*1120*/  WARPSYNC.ALL ;  /* 0x0000000000007948 */ /* 0x000fea0003800000 */
[----:B-1----:R-:W-:-:S05]  /*1130*/  IMAD.SHL.U32 R0, R0, 0x4, RZ ;  /* 0x0000000400007824 */ /* 0x002fca00078e00ff */
[----:B------:R-:W1:Y:S01]  /*1140*/  LDS R3, [R0+UR24] ;  /* 0x0000001800037984 */ /* 0x000e620008000800 */
[----:B--2-4-:R-:W-:-:S05]  /*1150*/  IADD3 R4, P3, R0, UR30, RZ ;  /* 0x0000001e00047c10 */ /* 0x014fca000ff7e0ff */
[----:B------:R-:W-:-:S05]  /*1160*/  IMAD.X R5, RZ, RZ, UR31, P3 ;  /* 0x0000001fff057e24 */ /* 0x000fca00098e06ff */
[----:B-1----:R1:W5:Y:S01]  /*1170*/  ATOMG.E.EXCH.STRONG.GPU PT, RZ, [R4], R3 ;  /* 0x0000000304ff73a8 */ /* 0x00236200041ee100 */
[----:B------:R-:W-:-:S04]  /*1180*/  DEPBAR {5,4,3,2,1,0} ;  /* 0x0000003f0000791a */ /* 0x000fc80000000000 */
[----:B------:R1:W-:Y:S01]  /*1190*/  UTMACCTL.IV [UR30] ;  /* 0x000000001e0079b9 */ /* 0x0003e20008000000 */
[----:B------:R-:W-:Y:S01]  /*11a0*/  NOP ;  /* 0x0000000000007918 */ /* 0x000fe20000000000 */
.L_x_46:
[----:B------:R-:W-:Y:S05]  /*11b0*/  @P0 BRA `(.L_x_47) ;  /* 0x00000000000c0947 */ /* 0x000fea0003800000 */
[----:B------:R0:W-:Y:S01]  /*11c0*/  UTMACMDFLUSH ;  /* 0x00000000000079b7 */ /* 0x0001e20000000000 */
[----:B------:R-:W-:Y:S05]  /*11d0*/  @P0 BRA `(.L_x_47) ;  /* 0x0000000000040947 */ /* 0x000fea0003800000 */
[----:B------:R-:W-:-:S04]  /*11e0*/  DEPBAR.LE SB0, 0x0 ;  /* 0x000080000000791a */ /* 0x000fc80000000000 */
.L_x_47:
[----:B------:R1:W-:Y:S01]  /*11f0*/  STL [R1+0x4], RZ ;  /* 0x000004ff01007387 */ /* 0x0003e20000100800 */
[----:B------:R-:W-:Y:S05]  /*1200*/  WARPSYNC.ALL ;  /* 0x0000000000007948 */ /* 0x000fea0003800000 */
[----:B------:R1:W-:Y:S01]  /*1210*/  STL [R1+0x8], RZ ;  /* 0x000008ff01007387 */ /* 0x0003e20000100800 */
[----:B-----5:R-:W-:Y:S01]  /*1220*/  VOTEU.ALL UP3, P2 ;  /* 0x00000000003f7886 */ /* 0x020fe20001060000 */
[----:B------:R-:W-:Y:S01]  /*1230*/  UMOV UR6, 0x1 ;  /* 0x0000000100067882 */ /* 0x000fe20000000000 */
[----:B------:R-:W-:Y:S01]  /*1240*/  VOTEU.ALL UP2, P2 ;  /* 0x00000000003f7886 */ /* 0x000fe20001040000 */
[----:B------:R1:W-:Y:S01]  /*1250*/  STL [R1+0xc], RZ ;  /* 0x00000cff01007387 */ /* 0x0003e20000100800 */
[----:B------:R-:W-:Y:S01]  /*1260*/  VOTEU.ALL UP1, P2 ;  /* 0x00000000003f7886 */ /* 0x000fe20001020000 */
[----:B------:R-:W-:-:S04]  /*1270*/  @!UP3 UIADD3 UR8, -UR6, 0x100000, URZ ;  /* 0x001000000608b890 */ /* 0x000fc8000fffe13f */
[----:B------:R-:W-:Y:S02]  /*1280*/  @!UP3 USHF.L.U32 UR9, UR8, 0xb, URZ ;  /* 0x0000000b0809b899 */ /* 0x000fe4000800063f */
[----:B------:R-:W-:Y:S01]  /*1290*/  @!UP3 USHF.L.U32 UR8, UR8, 0x1, URZ ;  /* 0x000000010808b899 */ /* 0x000fe2000800063f */
[----:B------:R-:W-:Y:S01]  /*12a0*/  R2UR UR25, R6 ;  /* 0x00000000061972ca */ /* 0x000fe200000e0000 */
[----:B------:R1:W-:Y:S01]  /*12b0*/  STL [R1+0x10], RZ ;  /* 0x000010ff01007387 */ /* 0x0003e20000100800 */
[----:B------:R-:W-:-:S04]  /*12c0*/  @!UP3 UIADD3 UR12, -UR6, 0x100000, URZ ;  /* 0x00100000060cb890 */ /* 0x000fc8000fffe13f */
[----:B------:R-:W-:Y:S02]  /*12d0*/  @!UP3 USHF.L.U32 UR13, UR12, 0xb, URZ ;  /* 0x0000000b0c0db899 */ /* 0x000fe4000800063f */
[----:B------:R-:W-:Y:S01]  /*12e0*/  @!UP3 USHF.L.U32 UR12, UR12, 0x1, URZ ;  /* 0x000000010c0cb899 */ /* 0x000fe2000800063f */
[----:B------:R-:W-:Y:S01]  /*12f0*/  CS2R R24, SRZ ;  /* 0x0000000000187805 */ /* 0x000fe2000001ff00 */
[----:B------:R-:W-:-:S04]  /*1300*/  @!UP3 UIADD3 UR16, -UR6, 0x100000, URZ ;  /* 0x001000000610b890 */ /* 0x000fc8000fffe13f */
[----:B------:R-:W-:Y:S02]  /*1310*/  @!UP3 USHF.L.U32 UR17, UR16, 0xb, URZ ;  /* 0x0000000b1011b899 */ /* 0x000fe4000800063f */
[----:B------:R-:W-:Y:S01]  /*1320*/  @!UP3 USHF.L.U32 UR16, UR16, 0x1, URZ ;  /* 0x000000011010b899 */ /* 0x000fe2000800063f */
[----:B------:R1:W-:Y:S01]  /*1330*/  STL [R1+0x14], RZ ;  /* 0x000014ff01007387 */ /* 0x0003e20000100800 */
[----:B------:R-:W-:Y:S01]  /*1340*/  VOTEU.ALL UP0, P2 ;  /* 0x00000000003f7886 */ /* 0x000fe20001000000 */
[----:B------:R-:W-:-:S04]  /*1350*/  @!UP3 UIADD3 UR6, -UR6, 0x100000, URZ ;  /* 0x001000000606b890 */ /* 0x000fc8000fffe13f */
[----:B------:R-:W-:Y:S02]  /*1360*/  @!UP3 USHF.L.U32 UR7, UR6, 0xb, URZ ;  /* 0x0000000b0607b899 */ /* 0x000fe4000800063f */
[----:B------:R-:W-:Y:S01]  /*1370*/  @!UP3 USHF.L.U32 UR6, UR6, 0x1, URZ ;  /* 0x000000010606b899 */ /* 0x000fe2000800063f */
[----:B------:R-:W-:Y:S01]  /*1380*/  CS2R R26, SRZ ;  /* 0x00000000001a7805 */ /* 0x000fe2000001ff00 */
[----:B------:R1:W-:Y:S01]  /*1390*/  STL [R1+0x18], RZ ;  /* 0x000018ff01007387 */ /* 0x0003e20000100800 */
[----:B------:R-:W-:Y:S01]  /*13a0*/  VOTEU.ALL UP3, P2 ;  /* 0x00000000003f7886 */ /* 0x000fe20001060000 */
[----:B------:R-:W-:Y:S01]  /*13b0*/  USHF.L.U32 UR15, UR33, 0x8, URZ ;  /* 0x00000008210f7899 */ /* 0x000fe2000800063f */
[----:B------:R-:W-:Y:S01]  /*13c0*/  CS2R R28, SRZ ;  /* 0x00000000001c7805 */ /* 0x000fe2000001ff00 */
[----:B------:R1:W-:Y:S01]  /*13d0*/  STL [R1+0x1c], RZ ;  /* 0x00001cff01007387 */ /* 0x0003e20000100800 */
[----:B------:R-:W-:Y:S01]  /*13e0*/  USHF.L.U32 UR11, UR32, 0x8, URZ ;  /* 0x00000008200b7899 */ /* 0x000fe2000800063f */
[----:B------:R-:W-:-:S02]  /*13f0*/  CS2R R30, SRZ ;  /* 0x00000000001e7805 */ /* 0x000fc4000001ff00 */
[----:B------:R-:W-:Y:S01]  /*1400*/  CS2R R32, SRZ ;  /* 0x0000000000207805 */ /* 0x000fe2000001ff00 */
[----:B------:R1:W-:Y:S01]  /*1410*/  STL [R1+0x20], RZ ;  /* 0x000020ff01007387 */ /* 0x0003e20000100800 */
[----:B------:R-:W-:Y:S02]  /*1420*/  CS2R R34, SRZ ;  /* 0x0000000000227805 */ /* 0x000fe4000001ff00 */
[----:B------:R-:W-:Y:S02]  /*1430*/  CS2R R36, SRZ ;  /* 0x0000000000247805 */ /* 0x000fe4000001ff00 */
[----:B------:R-:W-:Y:S01]  /*1440*/  CS2R R38, SRZ ;  /* 0x0000000000267805 */ /* 0x000fe2000001ff00 */
[----:B------:R1:W-:Y:S01]  /*1450*/  STL [R1+0x24], RZ ;  /* 0x000024ff01007387 */ /* 0x0003e20000100800 */
[----:B------:R-:W-:Y:S02]  /*1460*/  CS2R R40, SRZ ;  /* 0x0000000000287805 */ /* 0x000fe4000001ff00 */
        /* <DEDUP_REMOVED lines=72> */
[----:B------:R-:W-:Y:S01]  /*18f0*/  CS2R R150, SRZ ;  /* 0x0000000000967805 */ /* 0x000fe2000001ff00 */
[----:B------:R1:W-:Y:S04]  /*1900*/  STL [R1+0x70], RZ ;  /* 0x000070ff01007387 */ /* 0x0003e80000100800 */
        /* <DEDUP_REMOVED lines=16> */
[----:B------:R1:W-:Y:S01]  /*1a10*/  STL [R1+0xb4], RZ ;  /* 0x0000b4ff01007387 */ /* 0x0003e20000100800 */
[----:B------:R-:W-:Y:S06]  /*1a20*/  BAR.SYNC.DEFER_BLOCKING 0x0 ;  /* 0x0000000000007b1d */ /* 0x000fec0000010000 */
[----:B------:R1:W-:Y:S04]  /*1a30*/  STL [R1+0xb8], RZ ;  /* 0x0000b8ff01007387 */ /* 0x0003e80000100800 */
[----:B------:R1:W-:Y:S04]  /*1a40*/  STL [R1+0xbc], RZ ;  /* 0x0000bcff01007387 */ /* 0x0003e80000100800 */
[----:B------:R1:W-:Y:S04]  /*1a50*/  STL [R1+0xc0], RZ ;  /* 0x0000c0ff01007387 */ /* 0x0003e80000100800 */
[----:B------:R1:W-:Y:S04]  /*1a60*/  STL [R1+0xc4], RZ ;  /* 0x0000c4ff01007387 */ /* 0x0003e80000100800 */
[----:B------:R1:W-:Y:S04]  /*1a70*/  STL [R1+0xc8], RZ ;  /* 0x0000c8ff01007387 */ /* 0x0003e80000100800 */
[----:B------:R-:W2:Y:S02]  /*1a80*/  FENCE.VIEW.ASYNC.S ;  /* 0x00000000000073c6 */ /* 0x000ea40000000000 */
[----:B--2---:R1:W2:Y:S02]  /*1a90*/  @!UP2 SYNCS.EXCH.64 URZ, [UR24+0x20000], UR8 ;  /* 0x02000008183fa5b2 */ /* 0x0042a40008000100 */
        /* <DEDUP_REMOVED lines=20> */
[----:B--2---:R-:W-:Y:S06]  /*1be0*/  BAR.SYNC.DEFER_BLOCKING 0x0 ;  /* 0x0000000000007b1d */ /* 0x004fec0000010000 */
[----:B------:R1:W-:Y:S04]  /*1bf0*/  STL [R1+0x11c], RZ ;  /* 0x00011cff01007387 */ /* 0x0003e80000100800 */
[----:B------:R1:W-:Y:S04]  /*1c00*/  STL [R1+0x120], RZ ;  /* 0x000120ff01007387 */ /* 0x0003e80000100800 */
[----:B------:R1:W-:Y:S04]  /*1c10*/  STL [R1+0x124], RZ ;  /* 0x000124ff01007387 */ /* 0x0003e80000100800 */
[----:B------:R1:W-:Y:S04]  /*1c20*/  STL [R1+0x128], RZ ;  /* 0x000128ff01007387 */ /* 0x0003e80000100800 */
[----:B------:R1:W-:Y:S01]  /*1c30*/  STL [R1+0x12c], RZ ;  /* 0x00012cff01007387 */ /* 0x0003e20000100800 */
[----:B------:R1:W2:Y:S03]  /*1c40*/  @!UP1 SYNCS.EXCH.64 URZ, [UR24+0x20008], UR12 ;  /* 0x0200080c183f95b2 */ /* 0x0002a60008000100 */
        /* <DEDUP_REMOVED lines=55> */
[----:B------:R1:W-:Y:S01]  /*1fc0*/  STL [R1+0x1fc], RZ ;  /* 0x0001fcff01007387 */ /* 0x0003e20000100800 */
[----:B------:R-:W-:Y:S05]  /*1fd0*/  @!P1 BRA `(.L_x_48) ;  /* 0x00000018009c9947 */ /* 0x000fea0003800000 */
[----:B------:R1:W-:Y:S01]  /*1fe0*/  STL [R1], RZ ;  /* 0x000000ff01007387 */ /* 0x0003e20000100800 */
[----:B------:R-:W-:Y:S02]  /*1ff0*/  CS2R R24, SRZ ;  /* 0x0000000000187805 */ /* 0x000fe4000001ff00 */
[----:B------:R-:W-:Y:S02]  /*2000*/  CS2R R26, SRZ ;  /* 0x00000000001a7805 */ /* 0x000fe4000001ff00 */
[----:B------:R-:W-:Y:S01]  /*2010*/  CS2R R28, SRZ ;  /* 0x00000000001c7805 */ /* 0x000fe2000001ff00 */
[----:B------:R1:W-:Y:S01]  /*2020*/  STL [R1+0x4], RZ ;  /* 0x000004ff01007387 */ /* 0x0003e20000100800 */
[----:B------:R-:W-:Y:S02]  /*2030*/  CS2R R30, SRZ ;  /* 0x00000000001e7805 */ /* 0x000fe4000001ff00 */
[----:B------:R-:W-:Y:S02]  /*2040*/  CS2R R32, SRZ ;  /* 0x0000000000207805 */ /* 0x000fe4000001ff00 */
[----:B------:R-:W-:Y:S01]  /*2050*/  CS2R R34, SRZ ;  /* 0x0000000000227805 */ /* 0x000fe2000001ff00 */
[----:B------:R1:W-:Y:S01]  /*2060*/  STL [R1+0x8], RZ ;  /* 0x000008ff01007387 */ /* 0x0003e20000100800 */
[----:B------:R-:W-:-:S02]  /*2070*/  CS2R R36, SRZ ;  /* 0x0000000000247805 */ /* 0x000fc4000001ff00 */
        /* <DEDUP_REMOVED lines=75> */
[----:B------:R-:W-:Y:S01]  /*2530*/  CS2R R150, SRZ ;  /* 0x0000000000967805 */ /* 0x000fe2000001ff00 */
[----:B------:R-:W-:Y:S01]  /*2540*/  UMOV UR5, URZ ;  /* 0x0000003f00057c82 */ /* 0x000fe20008000000 */
[----:B------:R-:W-:Y:S01]  /*2550*/  UMOV UR10, URZ ;  /* 0x0000003f000a7c82 */ /* 0x000fe20008000000 */
        /* <DEDUP_REMOVED lines=105> */
[----:B------:R1:W-:Y:S02]  /*2bf0*/  STL [R1+0x1fc], RZ ;  /* 0x0001fcff01007387 */ /* 0x0003e40000100800 */
.L_x_50:
[----:B--2---:R-:W-:Y:S01]  /*2c00*/  BAR.SYNC.DEFER_BLOCKING 0x0 ;  /* 0x0000000000007b1d */ /* 0x004fe20000010000 */
[----:B------:R-:W-:Y:S01]  /*2c10*/  ULEA UR18, UR5, UR24, 0x3 ;  /* 0x0000001805127291 */ /* 0x000fe2000f8e183f */
[----:B---3--:R-:W-:Y:S01]  /*2c20*/  @!P2 IMAD.MOV.U32 R0, RZ, RZ, 0x8000 ;  /* 0x00008000ff00a424 */ /* 0x008fe200078e00ff */
[----:B------:R-:W-:Y:S01]  /*2c30*/  ELECT P0, URZ, PT ;  /* 0x00000000003f782f */ /* 0x000fe20003800000 */
[----:B-1----:R-:W-:-:S03]  /*2c40*/  ULEA UR8, UR5, UR24, 0xe ;  /* 0x0000001805087291 */ /* 0x002fc6000f8e703f */
[----:B------:R-:W-:Y:S02]  /*2c50*/  ISETP.LT.U32.AND P0, PT, R2, 0x20, P0 ;  /* 0x000000200200780c */ /* 0x000fe40000701070 */
[----:B------:R-:W-:Y:S01]  /*2c60*/  ELECT P1, URZ, PT ;  /* 0x00000000003f782f */ /* 0x000fe20003820000 */
[----:B------:R-:W-:-:S03]  /*2c70*/  UIADD3 UR12, UR8, 0x10000, URZ ;  /* 0x00010000080c7890 */ /* 0x000fc6000fffe03f */
[----:B------:R-:W-:Y:S01]  /*2c80*/  ISETP.LT.U32.AND P1, PT, R2, 0x20, P1 ;  /* 0x000000200200780c */ /* 0x000fe20000f21070 */
[----:B------:R-:W-:-:S06]  /*2c90*/  UMOV UR14, UR10 ;  /* 0x0000000a000e7c82 */ /* 0x000fcc0008000000 */
[----:B------:R-:W-:Y:S01]  /*2ca0*/  VOTEU.ANY UP0, P0 ;  /* 0x00000000003f7886 */ /* 0x000fe20000000100 */
[----:B------:R-:W-:Y:S01]  /*2cb0*/  VOTEU.ANY UP2, P0 ;  /* 0x00000000003f7886 */ /* 0x000fe20000040100 */
[----:B------:R1:W-:Y:S01]  /*2cc0*/  @!P2 SYNCS.ARRIVE.TRANS64 RZ, [UR18+0x20000], R0 ;  /* 0x02000000ffffa9a7 */ /* 0x0003e20008000012 */
[----:B------:R2:W-:Y:S06]  /*2cd0*/  MEMBAR.ALL.CTA ;  /* 0x0000000000007992 */ /* 0x0005ec0000008000 */
[----:B--2---:R-:W2:Y:S01]  /*2ce0*/  FENCE.VIEW.ASYNC.S ;  /* 0x00000000000073c6 */ /* 0x004ea20000000000 */
[----:B------:R-:W-:Y:S01]  /*2cf0*/  @UP0 UIADD3 UR9, UR18, 0x20000, URZ ;  /* 0x0002000012090890 */ /* 0x000fe2000fffe03f */
[----:B------:R-:W-:Y:S01]  /*2d00*/  @UP0 UMOV UR6, UR26 ;  /* 0x0000001a00060c82 */ /* 0x000fe20008000000 */
[----:B------:R-:W-:Y:S01]  /*2d10*/  @UP0 UMOV UR7, UR27 ;  /* 0x0000001b00070c82 */ /* 0x000fe20008000000 */
[----:B--2---:R-:W-:Y:S01]  /*2d20*/  VOTEU.ANY UP1, P1 ;  /* 0x00000000003f7886 */ /* 0x004fe20000820100 */
[----:B------:R-:W-:Y:S01]  /*2d30*/  VOTEU.ANY UP3, P1 ;  /* 0x00000000003f7886 */ /* 0x000fe20000860100 */
[----:B-1----:R-:W-:-:S03]  /*2d40*/  IMAD.U32 R0, RZ, RZ, UR4 ;  /* 0x00000004ff007e24 */ /* 0x002fc6000f8e00ff */
[----:B------:R-:W-:Y:S01]  /*2d50*/  @UP1 UIADD3 UR13, UR18, 0x20000, URZ ;  /* 0x00020000120d1890 */ /* 0x000fe2000fffe03f */
[----:B------:R-:W-:Y:S01]  /*2d60*/  @UP1 UMOV UR16, UR28 ;  /* 0x0000001c00101c82 */ /* 0x000fe20008000000 */
[----:B------:R-:W-:Y:S01]  /*2d70*/  @UP1 UMOV UR17, UR29 ;  /* 0x0000001d00111c82 */ /* 0x000fe20008000000 */
[----:B------:R-:W-:Y:S01]  /*2d80*/  SHF.L.U32 R0, R0, 0x1f, RZ ;  /* 0x0000001f00007819 */ /* 0x000fe200000006ff */
[----:B------:R-:W-:Y:S06]  /*2d90*/  BAR.SYNC.DEFER_BLOCKING 0x0 ;  /* 0x0000000000007b1d */ /* 0x000fec0000010000 */
[----:B------:R1:W-:Y:S02]  /*2da0*/  @UP2 UTMALDG.2D [UR8], [UR6] ;  /* 0x00000008060025b4 */ /* 0x0003e40008008000 */
[----:B------:R-:W-:Y:S06]  /*2db0*/  BAR.SYNC.DEFER_BLOCKING 0x0 ;  /* 0x0000000000007b1d */ /* 0x000fec0000010000 */
[----:B------:R1:W-:Y:S02]  /*2dc0*/  @UP3 UTMALDG.2D [UR12], [UR16] ;  /* 0x0000000c100035b4 */ /* 0x0003e40008008000 */
[----:B------:R-:W-:Y:S06]  /*2dd0*/  BAR.SYNC.DEFER_BLOCKING 0x0 ;  /* 0x0000000000007b1d */ /* 0x000fec0000010000 */
[----:B------:R-:W2:Y:S02]  /*2de0*/  SYNCS.PHASECHK.TRANS64.TRYWAIT P0, [UR18+0x20000], R0 ;  /* 0x02000000ff0075a7 */ /* 0x000ea40008000152 */
[----:B-12---:R-:W-:Y:S05]  /*2df0*/  @!P0 BRA `(.L_x_49) ;  /* 0x0000002400e08947 */ /* 0x006fea0003800000 */
.L_x_51:
[----:B------:R-:W-:Y:S01]  /*2e00*/  STL.64 [R1+0x268], R150 ;  /* 0x0002689601007387 */ /* 0x000fe20000100a00 */
[----:B------:R-:W-:Y:S01]  /*2e10*/  USHF.L.U32 UR6, UR25, 0x6, URZ ;  /* 0x0000000619067899 */ /* 0x000fe2000800063f */
[----:B------:R-:W1:Y:S02]  /*2e20*/  LDC R0, c[0x0][0x230] ;  /* 0x00008c00ff007b82 */ /* 0x000e640000000800 */
[----:B------:R-:W-:Y:S04]  /*2e30*/  STL.64 [R1+0x260], R148 ;  /* 0x0002609401007387 */ /* 0x000fe80000100a00 */
        /* <DEDUP_REMOVED lines=11> */
[----:B------:R2:W-:Y:S04]  /*2ef0*/  STL.64 [R1+0x200], R124 ;  /* 0x0002007c01007387 */ /* 0x0005e80000100a00 */
[----:B--2---:R-:W2:Y:S04]  /*2f00*/  LDL.LU.64 R124, [R1] ;  /* 0x00000000017c7983 */ /* 0x004ea80000300a00 */
[----:B------:R-:W2:Y:S04]  /*2f10*/  LDL.LU.64 R126, [R1+0x8] ;  /* 0x00000800017e7983 */ /* 0x000ea80000300a00 */
        /* <DEDUP_REMOVED lines=61> */
[----:B------:R-:W2:Y:S01]  /*32f0*/  LDL.LU.64 R250, [R1+0x1f8] ;  /* 0x0001f80001fa7983 */ /* 0x000ea20000300a00 */
[----:B------:R-:W-:-:S02]  /*3300*/  ULOP3.LUT UR6, UR6, 0x100, URZ, 0xc0, !UPT ;  /* 0x0000010006067892 */ /* 0x000fc4000f8ec03f */
[----:B------:R-:W-:Y:S02]  /*3310*/  USHF.R.U32.HI UR7, URZ, 0x4, UR12 ;  /* 0x000000043f077899 */ /* 0x000fe4000801160c */
[----:B------:R-:W-:Y:S02]  /*3320*/  ULEA.HI UR8, UR8, UR6, URZ, 0x1c ;  /* 0x0000000608087291 */ /* 0x000fe4000f8fe03f */
[----:B------:R-:W-:Y:S02]  /*3330*/  USGXT.U32 UR6, UR7, 0xe ;  /* 0x0000000e0706789a */ /* 0x000fe40008000000 */
[----:B------:R-:W-:Y:S01]  /*3340*/  ULOP3.LUT UR16, UR8, 0x3fff, URZ, 0xc0, !UPT ;  /* 0x00003fff08107892 */ /* 0x000fe2000f8ec03f */
[----:B------:R-:W-:Y:S01]  /*3350*/  UMOV UR19, 0x80000020 ;  /* 0x8000002000137882 */ /* 0x000fe20000000000 */
[----:B------:R-:W-:Y:S02]  /*3360*/  UMOV UR17, 0x80000020 ;  /* 0x8000002000117882 */ /* 0x000fe40000000000 */
[----:B------:R-:W-:Y:S01]  /*3370*/  UIADD3 UR20, UP0, UR16, 0x2, URZ ;  /* 0x0000000210147890 */ /* 0x000fe2000ff1e03f */
[----:B------:R-:W-:Y:S01]  /*3380*/  UMOV UR18, UR6 ;  /* 0x0000000600127c82 */ /* 0x000fe20008000000 */
[----:B------:R-:W-:Y:S01]  /*3390*/  UMOV UR8, URZ ;  /* 0x0000003f00087c82 */ /* 0x000fe20008000000 */
[----:B------:R-:W-:Y:S01]  /*33a0*/  UMOV UR22, 0xfffffffe ;  /* 0xfffffffe00167882 */ /* 0x000fe20000000000 */
[----:B------:R-:W-:Y:S01]  /*33b0*/  UMOV UR23, 0x7fffffdf ;  /* 0x7fffffdf00177882 */ /* 0x000fe20000000000 */
[----:B------:R-:W-:Y:S01]  /*33c0*/  UMOV UR7, URZ ;  /* 0x0000003f00077c82 */ /* 0x000fe20008000000 */
[----:B------:R-:W-:-:S02]  /*33d0*/  UIADD3.X UR21, UR8, -0x7fffffe0, URZ, UP0, !UPT ;  /* 0x8000002008157890 */ /* 0x000fc400087fe43f */
[----:B------:R-:W-:Y:S01]  /*33e0*/  UIADD3.64 UR22, UR6, -UR22, URZ ;  /* 0x8000001606167297 */ /* 0x000fe2000fffe03f */
[----:B--2---:R-:W-:-:S06]  /*33f0*/  WARPGROUP.ARRIVE ;  /* 0x00000000000079c5 */ /* 0x004fcc0000000000 */
[----:B------:R-:W-:Y:S03]  /*3400*/  QGMMA.64x256x32.F32.E4M3.E4M3 R124, gdesc[UR16], R124, gsb0 ;  /* 0x03e00000107c79f3 */ /* 0x000fe6000800087c */
[----:B------:R-:W-:Y:S02]  /*3410*/  WARPGROUP.DEPBAR.LE gsb0, 0x0 ;  /* 0x00008000000079c5 */ /* 0x000fe40000010000 */
[----:B------:R-:W-:-:S15]  /*3420*/  WARPGROUP.ARRIVE ;  /* 0x00000000000079c5 */ /* 0x000fde0000000000 */
[----:B------:R-:W-:-:S08]  /*3430*/  NOP ;  /* 0x0000000000007918 */ /* 0x000fd00000000000 */
[----:B------:R-:W-:Y:S03]  /*3440*/  QGMMA.64x256x32.F32.E4M3.E4M3 R124, gdesc[UR20], R124, gsb0 ;  /* 0x03e00000147c79f3 */ /* 0x000fe6000800087c */
[----:B------:R-:W-:Y:S02]  /*3450*/  WARPGROUP.DEPBAR.LE gsb0, 0x0 ;  /* 0x00008000000079c5 */ /* 0x000fe40000010000 */
[----:B------:R-:W-:Y:S04]  /*3460*/  STL.64 [R1], R124 ;  /* 0x0000007c01007387 */ /* 0x000fe80000100a00 */
        /* <DEDUP_REMOVED lines=63> */
[----:B--2---:R-:W2:Y:S04]  /*3860*/  LDL.LU.64 R150, [R1+0x268] ;  /* 0x0002680001967983 */ /* 0x004ea80000300a00 */
        /* <DEDUP_REMOVED lines=13> */
[----:B------:R-:W-:-:S02]  /*3940*/  UIADD3.64 UR16, UR20, 0x1fe, URZ ;  /* 0x000001fe14107897 */ /* 0x000fc4000fffe03f */
[----:B------:R-:W-:Y:S02]  /*3950*/  UIADD3.64 UR20, UR20, 0x200, URZ ;  /* 0x0000020014147897 */ /* 0x000fe4000fffe03f */
[----:B------:R-:W-:Y:S02]  /*3960*/  UIADD3 UR10, UR10, 0x40, URZ ;  /* 0x000000400a0a7890 */ /* 0x000fe4000fffe03f */
[----:B------:R-:W-:-:S04]  /*3970*/  UIADD3 UR5, UR5, 0x1, URZ ;  /* 0x0000000105057890 */ /* 0x000fc8000fffe03f */
[----:B-1----:R-:W-:Y:S01]  /*3980*/  ISETP.LE.AND P0, PT, R0, UR10, PT ;  /* 0x0000000a00007c0c */ /* 0x002fe2000bf03270 */
[----:B------:R-:W-:-:S04]  /*3990*/  UISETP.NE.U32.AND UP0, UPT, UR5, 0x4, UPT ;  /* 0x000000040500788c */ /* 0x000fc8000bf05070 */
[----:B------:R-:W-:Y:S02]  /*39a0*/  USEL UR6, URZ, 0x1, UP0 ;  /* 0x000000013f067887 */ /* 0x000fe40008000000 */
[----:B------:R-:W-:Y:S02]  /*39b0*/  USEL UR5, UR5, URZ, UP0 ;  /* 0x0000003f05057287 */ /* 0x000fe40008000000 */
[----:B------:R-:W-:Y:S01]  /*39c0*/  ULOP3.LUT UR4, UR4, UR6, URZ, 0x3c, !UPT ;  /* 0x0000000604047292 */ /* 0x000fe2000f8e3c3f */
[----:B--2---:R-:W-:-:S06]  /*39d0*/  WARPGROUP.ARRIVE ;  /* 0x00000000000079c5 */ /* 0x004fcc0000000000 */
[----:B------:R-:W-:Y:S03]  /*39e0*/  QGMMA.64x256x32.F32.E4M3.E4M3 R24, gdesc[UR16], R24, gsb0 ;  /* 0x03e00000101879f3 */ /* 0x000fe60008000818 */
[----:B------:R-:W-:Y:S02]  /*39f0*/  WARPGROUP.DEPBAR.LE gsb0, 0x0 ;  /* 0x00008000000079c5 */ /* 0x000fe40000010000 */
[----:B------:R-:W-:-:S15]  /*3a00*/  WARPGROUP.ARRIVE ;  /* 0x00000000000079c5 */ /* 0x000fde0000000000 */
[----:B------:R-:W-:-:S08]  /*3a10*/  NOP ;  /* 0x0000000000007918 */ /* 0x000fd00000000000 */
[----:B------:R-:W-:Y:S03]  /*3a20*/  QGMMA.64x256x32.F32.E4M3.E4M3 R24, gdesc[UR20], R24, gsb0 ;  /* 0x03e00000141879f3 */ /* 0x000fe60008000818 */
[----:B------:R-:W-:Y:S02]  /*3a30*/  WARPGROUP.DEPBAR.LE gsb0, 0x0 ;  /* 0x00008000000079c5 */ /* 0x000fe40000010000 */
[----:B---3--:R-:W-:Y:S05]  /*3a40*/  @!P0 BRA `(.L_x_50) ;  /* 0xfffffff0006c8947 */ /* 0x008fea000383ffff */
.L_x_48:
[----:B------:R5:W-:Y:S04]  /*3a50*/  STL [R1+0x20c], R148 ;  /* 0x00020c9401007387 */ /* 0x000be80000100800 */
[----:B-1-3--:R-:W3:Y:S01]  /*3a60*/  LDL.LU R5, [R1+0x4] ;  /* 0x0000040001057983 */ /* 0x00aee20000300800 */
[----:B--2---:R-:W-:Y:S06]  /*3a70*/  BAR.SYNC.DEFER_BLOCKING 0x0 ;  /* 0x0000000000007b1d */ /* 0x004fec0000010000 */
[----:B-----5:R-:W3:Y:S04]  /*3a80*/  LDL.LU R148, [R1] ;  /* 0x0000000001947983 */ /* 0x020ee80000300800 */
[----:B------:R1:W-:Y:S04]  /*3a90*/  STL [R1+0x208], R149 ;  /* 0x0002089501007387 */ /* 0x0003e80000100800 */
[----:B-1----:R-:W2:Y:S01]  /*3aa0*/  LDL.LU R149, [R1+0x8] ;  /* 0x0000080001957983 */ /* 0x002ea20000300800 */
[----:B------:R-:W1:Y:S03]  /*3ab0*/  @!P2 SYNCS.CCTL.IV [UR24+0x20000] ;  /* 0x02000000ff00a9b1 */ /* 0x000e660008000018 */
[----:B------:R-:W2:Y:S04]  /*3ac0*/  LDL.LU R3, [R1+0xc] ;  /* 0x00000c0001037983 */ /* 0x000ea80000300800 */
[----:B------:R5:W-:Y:S01]  /*3ad0*/  STL [R1+0x204], R150 ;  /* 0x0002049601007387 */ /* 0x000be20000100800 */
[----:B-1----:R-:W-:Y:S06]  /*3ae0*/  BAR.SYNC.DEFER_BLOCKING 0x0 ;  /* 0x0000000000007b1d */ /* 0x002fec0000010000 */
[----:B-----5:R-:W5:Y:S04]  /*3af0*/  LDL.LU R150, [R1+0x10] ;  /* 0x0000100001967983 */ /* 0x020f680000300800 */
[----:B------:R-:W5:Y:S04]  /*3b00*/  LDL.LU R0, [R1+0x14] ;  /* 0x0000140001007983 */ /* 0x000f680000300800 */
[----:B------:R1:W-:Y:S01]  /*3b10*/  STL [R1+0x200], R151 ;  /* 0x0002009701007387 */ /* 0x0003e20000100800 */
[----:B------:R-:W4:Y:S02]  /*3b20*/  @!P2 SYNCS.CCTL.IV [UR24+0x20008] ;  /* 0x02000800ff00a9b1 */ /* 0x000f240008000018 */
[----:B----4-:R-:W-:Y:S06]  /*3b30*/  BAR.SYNC.DEFER_BLOCKING 0x0 ;  /* 0x0000000000007b1d */ /* 0x010fec0000010000 */
[----:B-1----:R-:W4:Y:S04]  /*3b40*/  LDL.LU R151, [R1+0x18] ;  /* 0x0000180001977983 */ /* 0x002f280000300800 */
[----:B------:R-:W4:Y:S04]  /*3b50*/  LDL.LU R4, [R1+0x1c] ;  /* 0x00001c0001047983 */ /* 0x000f280000300800 */
[----:B------:R-:W4:Y:S04]  /*3b60*/  LDL.LU R7, [R1+0x20] ;  /* 0x0000200001077983 */ /* 0x000f280000300800 */
[----:B------:R-:W4:Y:S04]  /*3b70*/  LDL.LU R6, [R1+0x24] ;  /* 0x0000240001067983 */ /* 0x000f280000300800 */
[----:B------:R-:W4:Y:S01]  /*3b80*/  LDL.LU R2, [R1+0x28] ;  /* 0x0000280001027983 */ /* 0x000f220000300800 */
[----:B------:R-:W1:Y:S03]  /*3b90*/  @!P2 SYNCS.CCTL.IV [UR24+0x20010] ;  /* 0x02001000ff00a9b1 */ /* 0x000e660008000018 */
[----:B------:R-:W4:Y:S04]  /*3ba0*/  LDL.LU R8, [R1+0x2c] ;  /* 0x00002c0001087983 */ /* 0x000f280000300800 */
        /* <DEDUP_REMOVED lines=113> */
[----:B------:R-:W4:Y:S01]  /*42c0*/  LDL.LU R193, [R1+0x1f4] ;  /* 0x0001f40001c17983 */ /* 0x000f220000300800 */
[----:B---3--:R-:W-:-:S03]  /*42d0*/  F2FP.SATFINITE.E4M3.F32.PACK_AB_MERGE_C R5, R5, R148, RZ ;  /* 0x000000940505723e */ /* 0x008fc600048070ff */
[----:B------:R-:W3:Y:S01]  /*42e0*/  LDL.LU R195, [R1+0x1f8] ;  /* 0x0001f80001c37983 */ /* 0x000ee20000300800 */
[----:B--2---:R-:W-:-:S03]  /*42f0*/  F2FP.SATFINITE.E4M3.F32.PACK_AB_MERGE_C R3, R3, R149, RZ ;  /* 0x000000950303723e */ /* 0x004fc600048070ff */
[----:B------:R-:W3:Y:S01]  /*4300*/  LDL.LU R194, [R1+0x1fc] ;  /* 0x0001fc0001c27983 */ /* 0x000ee20000300800 */
[----:B-----5:R-:W-:-:S03]  /*4310*/  F2FP.SATFINITE.E4M3.F32.PACK_AB_MERGE_C R0, R0, R150, RZ ;  /* 0x000000960000723e */ /* 0x020fc600048070ff */
[----:B------:R-:W2:Y:S01]  /*4320*/  LDL.LU R148, [R1+0x20c] ;  /* 0x00020c0001947983 */ /* 0x000ea20000300800 */
[----:B----4-:R-:W-:-:S03]  /*4330*/  F2FP.SATFINITE.E4M3.F32.PACK_AB_MERGE_C R4, R4, R151, RZ ;  /* 0x000000970404723e */ /* 0x010fc600048070ff */
[----:B------:R-:W2:Y:S04]  /*4340*/  LDL.LU R149, [R1+0x208] ;  /* 0x0002080001957983 */ /* 0x000ea80000300800 */
[----:B------:R-:W4:Y:S04]  /*4350*/  LDL.LU R150, [R1+0x204] ;  /* 0x0002040001967983 */ /* 0x000f280000300800 */
[----:B------:R-:W4:Y:S01]  /*4360*/  LDL.LU R151, [R1+0x200] ;  /* 0x0002000001977983 */ /* 0x000f220000300800 */
[----:B------:R-:W-:Y:S02]  /*4370*/  F2FP.SATFINITE.E4M3.F32.PACK_AB_MERGE_C R6, R6, R7, RZ ;  /* 0x000000070606723e */ /* 0x000fe400048070ff */
[----:B------:R-:W-:-:S02]  /*4380*/  ELECT P0, URZ, PT ;  /* 0x00000000003f782f */ /* 0x000fc40003800000 */
[----:B------:R-:W-:Y:S01]  /*4390*/  F2FP.SATFINITE.E4M3.F32.PACK_AB_MERGE_C R24, R25, R24, RZ ;  /* 0x000000181918723e */ /* 0x000fe200048070ff */
[----:B------:R-:W5:Y:S01]  /*43a0*/  S2R R7, SR_TID.X ;  /* 0x0000000000077919 */ /* 0x000f620000002100 */
[----:B------:R-:W-:Y:S01]  /*43b0*/  F2FP.SATFINITE.E4M3.F32.PACK_AB_MERGE_C R26, R27, R26, RZ ;  /* 0x0000001a1b1a723e */ /* 0x000fe200048070ff */
[----:B------:R-:W-:Y:S01]  /*43c0*/  ULOP3.LUT UR25, UR25, 0x1, URZ, 0xc0, !UPT ;  /* 0x0000000119197892 */ /* 0x000fe2000f8ec03f */
[----:B------:R-:W-:Y:S01]  /*43d0*/  F2FP.SATFINITE.E4M3.F32.PACK_AB_MERGE_C R28, R29, R28, RZ ;  /* 0x0000001c1d1c723e */ /* 0x000fe200048070ff */
[----:B-1----:R-:W-:Y:S01]  /*43e0*/  BAR.SYNC.DEFER_BLOCKING 0x0 ;  /* 0x0000000000007b1d */ /* 0x002fe20000010000 */
[----:B------:R-:W-:Y:S01]  /*43f0*/  F2FP.SATFINITE.E4M3.F32.PACK_AB_MERGE_C R30, R31, R30, RZ ;  /* 0x0000001e1f1e723e */ /* 0x000fe200048070ff */
[----:B------:R-:W-:Y:S01]  /*4400*/  ULEA UR9, UR25, UR15, 0x7 ;  /* 0x0000000f19097291 */ /* 0x000fe2000f8e383f */
[----:B------:R-:W-:Y:S01]  /*4410*/  F2FP.SATFINITE.E4M3.F32.PACK_AB_MERGE_C R88, R89, R88, RZ ;  /* 0x000000585958723e */ /* 0x000fe200048070ff */
[----:B------:R-:W-:Y:S01]  /*4420*/  ULEA UR8, UR25, UR24, 0xf ;  /* 0x0000001819087291 */ /* 0x000fe2000f8e783f */
[----:B------:R-:W-:Y:S01]  /*4430*/  F2FP.SATFINITE.E4M3.F32.PACK_AB_MERGE_C R90, R91, R90, RZ ;  /* 0x0000005a5b5a723e */ /* 0x000fe200048070ff */
[----:B------:R-:W-:Y:S01]  /*4440*/  UMOV UR10, UR11 ;  /* 0x0000000b000a7c82 */ /* 0x000fe20008000000 */
[----:B------:R-:W-:-:S02]  /*4450*/  F2FP.SATFINITE.E4M3.F32.PACK_AB_MERGE_C R92, R93, R92, RZ ;  /* 0x0000005c5d5c723e */ /* 0x000fc400048070ff */
[----:B------:R-:W-:Y:S02]  /*4460*/  F2FP.SATFINITE.E4M3.F32.PACK_AB_MERGE_C R94, R95, R94, RZ ;  /* 0x0000005e5f5e723e */ /* 0x000fe400048070ff */
[----:B------:R-:W-:Y:S02]  /*4470*/  F2FP.SATFINITE.E4M3.F32.PACK_AB_MERGE_C R8, R8, R2, RZ ;  /* 0x000000020808723e */ /* 0x000fe400048070ff */
[----:B------:R-:W-:Y:S02]  /*4480*/  F2FP.SATFINITE.E4M3.F32.PACK_AB_MERGE_C R9, R9, R252, RZ ;  /* 0x000000fc0909723e */ /* 0x000fe400048070ff */
[----:B------:R-:W-:Y:S02]  /*4490*/  F2FP.SATFINITE.E4M3.F32.PACK_AB_MERGE_C R10, R10, R251, RZ ;  /* 0x000000fb0a0a723e */ /* 0x000fe400048070ff */
[----:B------:R-:W-:Y:S02]  /*44a0*/  F2FP.SATFINITE.E4M3.F32.PACK_AB_MERGE_C R32, R33, R32, RZ ;  /* 0x000000202120723e */ /* 0x000fe400048070ff */
[----:B------:R-:W-:-:S02]  /*44b0*/  F2FP.SATFINITE.E4M3.F32.PACK_AB_MERGE_C R34, R35, R34, RZ ;  /* 0x000000222322723e */ /* 0x000fc400048070ff */
[----:B------:R-:W-:Y:S02]  /*44c0*/  F2FP.SATFINITE.E4M3.F32.PACK_AB_MERGE_C R36, R37, R36, RZ ;  /* 0x000000242524723e */ /* 0x000fe400048070ff */
[----:B------:R-:W-:Y:S01]  /*44d0*/  F2FP.SATFINITE.E4M3.F32.PACK_AB_MERGE_C R38, R39, R38, RZ ;  /* 0x000000262726723e */ /* 0x000fe200048070ff */
[----:B------:R-:W1:Y:S01]  /*44e0*/  @!P2 SYNCS.CCTL.IV [UR24+0x20018] ;  /* 0x02001800ff00a9b1 */ /* 0x000e620008000018 */
[----:B------:R-:W-:Y:S02]  /*44f0*/  F2FP.SATFINITE.E4M3.F32.PACK_AB_MERGE_C R96, R97, R96, RZ ;  /* 0x000000606160723e */ /* 0x000fe400048070ff */
[----:B------:R-:W-:Y:S01]  /*4500*/  F2FP.SATFINITE.E4M3.F32.PACK_AB_MERGE_C R98, R99, R98, RZ ;  /* 0x000000626362723e */ /* 0x000fe200048070ff */
[----:B-----5:R-:W-:Y:S01]  /*4510*/  IMAD.SHL.U32 R25, R7, 0x40, RZ ;  /* 0x0000004007197824 */ /* 0x020fe200078e00ff */
[----:B------:R-:W-:Y:S01]  /*4520*/  F2FP.SATFINITE.E4M3.F32.PACK_AB_MERGE_C R163, R163, R226, RZ ;  /* 0x000000e2a3a3723e */ /* 0x000fe200048070ff */
[----:B------:R-:W-:Y:S01]  /*4530*/  IMAD.SHL.U32 R27, R7, 0x2, RZ ;  /* 0x00000002071b7824 */ /* 0x000fe200078e00ff */
[----:B------:R-:W-:-:S02]  /*4540*/  F2FP.SATFINITE.E4M3.F32.PACK_AB_MERGE_C R100, R101, R100, RZ ;  /* 0x000000646564723e */ /* 0x000fc400048070ff */
[----:B------:R-:W-:Y:S02]  /*4550*/  LOP3.LUT R25, R25, 0x3800, RZ, 0xc0, !PT ;  /* 0x0000380019197812 */ /* 0x000fe400078ec0ff */
[----:B------:R-:W-:Y:S02]  /*4560*/  LOP3.LUT R27, R27, 0x6, RZ, 0xc0, !PT ;  /* 0x000000061b1b7812 */ /* 0x000fe400078ec0ff */
[----:B------:R-:W-:Y:S02]  /*4570*/  F2FP.SATFINITE.E4M3.F32.PACK_AB_MERGE_C R164, R164, R225, RZ ;  /* 0x000000e1a4a4723e */ /* 0x000fe400048070ff */
[----:B------:R-:W-:Y:S02]  /*4580*/  F2FP.SATFINITE.E4M3.F32.PACK_AB_MERGE_C R102, R103, R102, RZ ;  /* 0x000000666766723e */ /* 0x000fe400048070ff */
[----:B------:R-:W-:Y:S02]  /*4590*/  F2FP.SATFINITE.E4M3.F32.PACK_AB_MERGE_C R11, R11, R250, RZ ;  /* 0x000000fa0b0b723e */ /* 0x000fe400048070ff */
        /* <DEDUP_REMOVED lines=92> */
[----:B------:R-:W-:Y:S02]  /*4b60*/  LOP3.LUT R2, R7, 0xff, RZ, 0xc0, !PT ;  /* 0x000000ff07027812 */ /* 0x000fe400078ec0ff */
[----:B------:R-:W-:Y:S02]  /*4b70*/  F2FP.SATFINITE.E4M3.F32.PACK_AB_MERGE_C R188, R188, R201, RZ ;  /* 0x000000c9bcbc723e */ /* 0x000fe400048070ff */
[----:B------:R-:W-:Y:S02]  /*4b80*/  ISETP.LT.U32.AND P0, PT, R2, 0x40, P0 ;  /* 0x000000400200780c */ /* 0x000fe40000701070 */
[----:B------:R-:W-:Y:S02]  /*4b90*/  F2FP.SATFINITE.E4M3.F32.PACK_AB_MERGE_C R189, R189, R200, RZ ;  /* 0x000000c8bdbd723e */ /* 0x000fe400048070ff */
[----:B------:R-:W-:-:S09]  /*4ba0*/  F2FP.SATFINITE.E4M3.F32.PACK_AB_MERGE_C R190, R190, R199, RZ ;  /* 0x000000c7bebe723e */ /* 0x000fd200048070ff */
[----:B------:R-:W-:Y:S01]  /*4bb0*/  VOTEU.ANY UP0, P0 ;  /* 0x00000000003f7886 */ /* 0x000fe20000000100 */
[----:B------:R-:W-:-:S04]  /*4bc0*/  VOTEU.ANY UP1, P0 ;  /* 0x00000000003f7886 */ /* 0x000fc80000020100 */
[----:B------:R-:W-:Y:S01]  /*4bd0*/  @UP0 UMOV UR6, UR30 ;  /* 0x0000001e00060c82 */ /* 0x000fe20008000000 */
[----:B------:R-:W-:Y:S01]  /*4be0*/  @UP0 UMOV UR7, UR31 ;  /* 0x0000001f00070c82 */ /* 0x000fe20008000000 */
[----:B------:R-:W-:Y:S02]  /*4bf0*/  F2FP.SATFINITE.E4M3.F32.PACK_AB_MERGE_C R191, R191, R198, RZ ;  /* 0x000000c6bfbf723e */ /* 0x000fe400048070ff */
[----:B------:R-:W-:Y:S02]  /*4c00*/  F2FP.SATFINITE.E4M3.F32.PACK_AB_MERGE_C R192, R192, R197, RZ ;  /* 0x000000c5c0c0723e */ /* 0x000fe400048070ff */
[----:B------:R-:W-:Y:S02]  /*4c10*/  F2FP.SATFINITE.E4M3.F32.PACK_AB_MERGE_C R193, R193, R196, RZ ;  /* 0x000000c4c1c1723e */ /* 0x000fe400048070ff */
[----:B------:R-:W-:-:S05]  /*4c20*/  LOP3.LUT R196, R7, 0x1c, RZ, 0xc0, !PT ;  /* 0x0000001c07c47812 */ /* 0x000fca00078ec0ff */
[----:B------:R-:W-:Y:S01]  /*4c30*/  IMAD R25, R196, 0x20, R25 ;  /* 0x00000020c4197824 */ /* 0x000fe200078e0219 */
[----:B---3--:R-:W-:Y:S01]  /*4c40*/  F2FP.SATFINITE.E4M3.F32.PACK_AB_MERGE_C R194, R194, R195, RZ ;  /* 0x000000c3c2c2723e */ /* 0x008fe200048070ff */
[----:B------:R-:W-:-:S04]  /*4c50*/  IMAD R196, R196, 0x4, R27 ;  /* 0x00000004c4c47824 */ /* 0x000fc800078e021b */
[----:B------:R-:W-:Y:S01]  /*4c60*/  IMAD.IADD R25, R25, 0x1, R196 ;  /* 0x0000000119197824 */ /* 0x000fe200078e02c4 */
[----:B--2---:R-:W-:-:S04]  /*4c70*/  F2FP.SATFINITE.E4M3.F32.PACK_AB_MERGE_C R148, R149, R148, RZ ;  /* 0x000000949594723e */ /* 0x004fc800048070ff */
[----:B-1----:R1:W-:Y:S04]  /*4c80*/  STS.U16 [R25+UR24+0x400], R3 ;  /* 0x0004000319007988 */ /* 0x0023e80008000418 */
[----:B------:R2:W-:Y:S01]  /*4c90*/  STS.U16 [R25+UR24], R5 ;  /* 0x0000000519007988 */ /* 0x0005e20008000418 */
[----:B----4-:R-:W-:-:S03]  /*4ca0*/  F2FP.SATFINITE.E4M3.F32.PACK_AB_MERGE_C R150, R151, R150, RZ ;  /* 0x000000969796723e */ /* 0x010fc600048070ff */
[----:B------:R-:W-:Y:S01]  /*4cb0*/  STS.U16 [R25+UR24+0x8], R0 ;  /* 0x0000080019007988 */ /* 0x000fe20008000418 */
[----:B-1----:R-:W-:-:S03]  /*4cc0*/  LOP3.LUT R3, R25, 0x10, RZ, 0x3c, !PT ;  /* 0x0000001019037812 */ /* 0x002fc600078e3cff */
[----:B------:R-:W-:Y:S01]  /*4cd0*/  STS.U16 [R25+UR24+0x408], R4 ;  /* 0x0004080419007988 */ /* 0x000fe20008000418 */
[----:B--2---:R-:W-:-:S03]  /*4ce0*/  LOP3.LUT R5, R25, 0x20, RZ, 0x3c, !PT ;  /* 0x0000002019057812 */ /* 0x004fc600078e3cff */
[----:B------:R-:W-:Y:S04]  /*4cf0*/  STS.U16 [R25+UR24+0x8000], R163 ;  /* 0x008000a319007988 */ /* 0x000fe80008000418 */
        /* <DEDUP_REMOVED lines=11> */
[----:B------:R-:W-:Y:S04]  /*4db0*/  STS.U16 [R3+UR24], R6 ;  /* 0x0000000603007988 */ /* 0x000fe80008000418 */
        /* <DEDUP_REMOVED lines=14> */
[----:B------:R1:W-:Y:S04]  /*4ea0*/  STS.U16 [R3+UR24+0xc408], R102 ;  /* 0x00c4086603007988 */ /* 0x0003e80008000418 */
[----:B------:R-:W-:Y:S04]  /*4eb0*/  STS.U16 [R5+UR24], R11 ;  /* 0x0000000b05007988 */ /* 0x000fe80008000418 */
[----:B------:R-:W-:Y:S01]  /*4ec0*/  STS.U16 [R5+UR24+0x400], R12 ;  /* 0x0004000c05007988 */ /* 0x000fe20008000418 */
[----:B-1----:R-:W-:-:S03]  /*4ed0*/  LOP3.LUT R3, R25, 0x30, RZ, 0x3c, !PT ;  /* 0x0000003019037812 */ /* 0x002fc600078e3cff */
        /* <DEDUP_REMOVED lines=50> */
[----:B-1----:R-:W-:-:S02]  /*5200*/  LOP3.LUT R5, R25, 0x60, RZ, 0x3c, !PT ;  /* 0x0000006019057812 */ /* 0x002fc400078e3cff */
[----:B------:R-:W-:Y:S01]  /*5210*/  LOP3.LUT R25, R25, 0x70, RZ, 0x3c, !PT ;  /* 0x0000007019197812 */ /* 0x000fe200078e3cff */
        /* <DEDUP_REMOVED lines=45> */
[----:B------:R-:W-:Y:S01]  /*54f0*/  STS.U16 [R25+UR24+0xc408], R150 ;  /* 0x00c4089619007988 */ /* 0x000fe20008000418 */
[----:B------:R1:W-:Y:S06]  /*5500*/  MEMBAR.ALL.CTA ;  /* 0x0000000000007992 */ /* 0x0003ec0000008000 */
[----:B-1----:R-:W1:Y:S02]  /*5510*/  FENCE.VIEW.ASYNC.S ;  /* 0x00000000000073c6 */ /* 0x002e640000000000 */
[----:B-1----:R-:W-:Y:S06]  /*5520*/  BAR.SYNC.DEFER_BLOCKING 0x0 ;  /* 0x0000000000007b1d */ /* 0x002fec0000010000 */
[----:B------:R1:W-:Y:S01]  /*5530*/  @UP1 UTMASTG.2D [UR8], [UR6] ;  /* 0x00000008060013b5 */ /* 0x0003e20008008000 */
[----:B------:R0:W-:Y:S01]  /*5540*/  UTMACMDFLUSH ;  /* 0x00000000000079b7 */ /* 0x0001e20000000000 */
[----:B------:R-:W-:-:S04]  /*5550*/  DEPBAR.LE SB0, 0x0 ;  /* 0x000080000000791a */ /* 0x000fc80000000000 */
[----:B------:R-:W-:Y:S06]  /*5560*/  BAR.SYNC.DEFER_BLOCKING 0x0 ;  /* 0x0000000000007b1d */ /* 0x000fec0000010000 */
[----:B-1----:R-:W-:Y:S05]  /*5570*/  EXIT ;  /* 0x000000000000794d */ /* 0x002fea0003800000 */
.L_x_49:
[----:B------:R-:W1:Y:S02]  /*5580*/  SYNCS.PHASECHK.TRANS64.TRYWAIT P0, [UR18+0x20000], R0 ;  /* 0x02000000ff0075a7 */ /* 0x000e640008000152 */
[----:B-1----:R-:W-:Y:S05]  /*5590*/  @!P0 BRA `(.L_x_49) ;  /* 0xfffffffc00f88947 */ /* 0x002fea000383ffff */
[----:B------:R-:W-:Y:S05]  /*55a0*/  BRA `(.L_x_51) ;  /* 0xffffffd800147947 */ /* 0x000fea000383ffff */
.L_x_52:
[----:B------:R-:W-:-:S00]  /*55b0*/  BRA `(.L_x_52) ;  /* 0xfffffffc00fc7947 */ /* 0x000fc0000383ffff */
[----:B------:R-:W-:-:S00]  /*55c0*/  NOP ;  /* 0x0000000000007918 */ /* 0x000fc00000000000 */
        /* <DEDUP_REMOVED lines=11> */
.L_x_53:


//--------------------- .nv.shared.gluon_wgmma    --------------------------
	.section	.nv.shared.gluon_wgmma,"aw",@nobits
	.sectionflags	@""
	.align	16
	.zero		1024


//--------------------- .nv.shared.reserved.0     --------------------------
	.section	.nv.shared.reserved.0,"aw",@nobits
	.weak		__nv_reservedSMEM_offset_0_alias
	.size		__nv_reservedSMEM_offset_0_alias, 0, 0
	.other		__nv_reservedSMEM_offset_0_alias,@"STO_CUDA_RESERVED_SHARED STV_DEFAULT"
__nv_reservedSMEM_offset_0_alias:
	.zero		0


//--------------------- .nv.constant0.gluon_wgmma --------------------------
	.section	.nv.constant0.gluon_wgmma,"a",@progbits
	.sectionflags	@""
	.align	4
.nv.constant0.gluon_wgmma:
	.zero		608


//--------------------- SYMBOLS --------------------------

	.type		.nv.reservedSmem.offset0,@object
	.size		.nv.reservedSmem.offset0,0x4
